//
// Generated by NVIDIA NVVM Compiler
//
// Compiler Build ID: CL-36424714
// Cuda compilation tools, release 13.0, V13.0.88
// Based on NVVM 20.0.0
//

.version 9.0
.target sm_100
.address_size 64

	// .globl	_Z16dark_channel_kerPfS_S_iiii

.visible .entry _Z16dark_channel_kerPfS_S_iiii(
	.param .u64 .ptr .align 1 _Z16dark_channel_kerPfS_S_iiii_param_0,
	.param .u64 .ptr .align 1 _Z16dark_channel_kerPfS_S_iiii_param_1,
	.param .u64 .ptr .align 1 _Z16dark_channel_kerPfS_S_iiii_param_2,
	.param .u32 _Z16dark_channel_kerPfS_S_iiii_param_3,
	.param .u32 _Z16dark_channel_kerPfS_S_iiii_param_4,
	.param .u32 _Z16dark_channel_kerPfS_S_iiii_param_5,
	.param .u32 _Z16dark_channel_kerPfS_S_iiii_param_6
)
{
	.reg .pred 	%p<52>;
	.reg .b32 	%r<77>;
	.reg .b32 	%f<115>;
	.reg .b64 	%rd<18>;

	ld.param.u64 	%rd8, [_Z16dark_channel_kerPfS_S_iiii_param_0];
	ld.param.u64 	%rd6, [_Z16dark_channel_kerPfS_S_iiii_param_1];
	ld.param.u64 	%rd7, [_Z16dark_channel_kerPfS_S_iiii_param_2];
	ld.param.u32 	%r43, [_Z16dark_channel_kerPfS_S_iiii_param_3];
	ld.param.u32 	%r41, [_Z16dark_channel_kerPfS_S_iiii_param_4];
	ld.param.u32 	%r42, [_Z16dark_channel_kerPfS_S_iiii_param_5];
	ld.param.u32 	%r44, [_Z16dark_channel_kerPfS_S_iiii_param_6];
	cvta.to.global.u64 	%rd1, %rd8;
	add.s32 	%r45, %r44, -1;
	shr.u32 	%r46, %r45, 31;
	add.s32 	%r47, %r45, %r46;
	shr.s32 	%r1, %r47, 1;
	mov.u32 	%r2, %ntid.x;
	mov.u32 	%r48, %ctaid.x;
	mov.u32 	%r49, %tid.x;
	mad.lo.s32 	%r70, %r2, %r48, %r49;
	mul.lo.s32 	%r4, %r42, %r41;
	mul.lo.s32 	%r5, %r4, %r43;
	setp.ge.s32 	%p1, %r70, %r5;
	@%p1 bra 	$L__BB0_34;
	shl.b32 	%r6, %r1, 1;
	and.b32  	%r7, %r1, 1;
	mov.u32 	%r50, %nctaid.x;
	mul.lo.s32 	%r8, %r50, %r2;
	cvta.to.global.u64 	%rd2, %rd6;
	cvta.to.global.u64 	%rd3, %rd7;
	mul.wide.s32 	%rd15, %r4, 4;
$L__BB0_2:
	div.s32 	%r52, %r70, %r42;
	mul.lo.s32 	%r53, %r52, %r42;
	sub.s32 	%r10, %r70, %r53;
	div.s32 	%r12, %r52, %r41;
	mul.lo.s32 	%r54, %r12, %r41;
	sub.s32 	%r11, %r52, %r54;
	sub.s32 	%r13, %r11, %r1;
	add.s32 	%r14, %r11, %r1;
	sub.s32 	%r15, %r10, %r1;
	add.s32 	%r16, %r10, %r1;
	cvt.rn.f32.s32 	%f1, %r15;
	add.s32 	%r17, %r15, 1;
	cvt.rn.f32.s32 	%f2, %r17;
	add.s32 	%r18, %r15, 2;
	cvt.rn.f32.s32 	%f3, %r18;
	add.s32 	%r19, %r15, 3;
	neg.s32 	%r20, %r16;
	mov.f32 	%f95, 0f4B18967F;
	mov.f32 	%f98, 0f00000000;
	mov.b32 	%r71, 0;
	mov.f32 	%f97, %f98;
	mov.f32 	%f96, %f98;
$L__BB0_3:
	setp.gt.s32 	%p2, %r13, %r14;
	@%p2 bra 	$L__BB0_32;
	mad.lo.s32 	%r55, %r12, 3, %r71;
	mul.lo.s32 	%r22, %r55, %r4;
	cvt.rn.f32.u32 	%f8, %r71;
	mul.lo.s32 	%r23, %r41, %r55;
	mov.u32 	%r72, %r13;
$L__BB0_5:
	mov.u32 	%r24, %r72;
	setp.gt.s32 	%p3, %r15, %r16;
	@%p3 bra 	$L__BB0_31;
	setp.ge.s32 	%p4, %r15, %r42;
	setp.ge.s32 	%p5, %r24, %r41;
	mad.lo.s32 	%r56, %r24, %r42, %r22;
	cvt.rn.f32.s32 	%f13, %r24;
	or.b32  	%r57, %r15, %r24;
	setp.lt.s32 	%p6, %r57, 0;
	or.pred  	%p7, %p4, %p5;
	add.s32 	%r58, %r56, %r15;
	mul.wide.s32 	%rd9, %r58, 4;
	add.s64 	%rd4, %rd1, %rd9;
	or.pred  	%p8, %p7, %p6;
	@%p8 bra 	$L__BB0_9;
	ld.global.f32 	%f14, [%rd4];
	setp.geu.f32 	%p9, %f14, %f95;
	@%p9 bra 	$L__BB0_9;
	mov.f32 	%f95, %f14;
	mov.f32 	%f96, %f8;
	mov.f32 	%f97, %f13;
	mov.f32 	%f98, %f1;
$L__BB0_9:
	setp.eq.s32 	%p10, %r7, 0;
	mov.u32 	%r73, %r17;
	@%p10 bra 	$L__BB0_16;
	setp.ge.s32 	%p12, %r17, %r42;
	or.b32  	%r59, %r17, %r24;
	setp.lt.s32 	%p13, %r59, 0;
	or.pred  	%p14, %p12, %p5;
	or.pred  	%p15, %p14, %p13;
	@%p15 bra 	$L__BB0_13;
	ld.global.f32 	%f19, [%rd4+4];
	setp.geu.f32 	%p16, %f19, %f95;
	@%p16 bra 	$L__BB0_13;
	mov.f32 	%f95, %f19;
	mov.f32 	%f96, %f8;
	mov.f32 	%f97, %f13;
	mov.f32 	%f98, %f2;
$L__BB0_13:
	setp.ge.s32 	%p18, %r18, %r42;
	or.b32  	%r60, %r18, %r24;
	setp.lt.s32 	%p19, %r60, 0;
	or.pred  	%p20, %p18, %p5;
	or.pred  	%p21, %p20, %p19;
	mov.u32 	%r73, %r19;
	@%p21 bra 	$L__BB0_16;
	ld.global.f32 	%f24, [%rd4+8];
	setp.geu.f32 	%p22, %f24, %f95;
	mov.u32 	%r73, %r19;
	@%p22 bra 	$L__BB0_16;
	mov.u32 	%r73, %r19;
	mov.f32 	%f95, %f24;
	mov.f32 	%f96, %f8;
	mov.f32 	%f97, %f13;
	mov.f32 	%f98, %f3;
$L__BB0_16:
	setp.lt.u32 	%p23, %r6, 3;
	@%p23 bra 	$L__BB0_31;
	add.s32 	%r76, %r20, %r73;
	add.s32 	%r75, %r73, 1;
	add.s32 	%r61, %r23, %r24;
	mad.lo.s32 	%r74, %r42, %r61, %r73;
$L__BB0_18:
	add.s32 	%r32, %r75, -1;
	or.b32  	%r62, %r32, %r24;
	setp.lt.s32 	%p25, %r62, 0;
	setp.ge.s32 	%p26, %r32, %r42;
	or.pred  	%p27, %p26, %p5;
	mul.wide.s32 	%rd10, %r74, 4;
	add.s64 	%rd5, %rd1, %rd10;
	or.pred  	%p28, %p27, %p25;
	@%p28 bra 	$L__BB0_21;
	ld.global.f32 	%f33, [%rd5];
	setp.geu.f32 	%p29, %f33, %f95;
	@%p29 bra 	$L__BB0_21;
	cvt.rn.f32.s32 	%f98, %r32;
	mov.f32 	%f95, %f33;
	mov.f32 	%f96, %f8;
	mov.f32 	%f97, %f13;
$L__BB0_21:
	add.s32 	%r33, %r75, 2;
	or.b32  	%r63, %r75, %r24;
	setp.lt.s32 	%p31, %r63, 0;
	setp.ge.s32 	%p32, %r75, %r42;
	or.pred  	%p33, %p32, %p5;
	or.pred  	%p34, %p33, %p31;
	@%p34 bra 	$L__BB0_24;
	ld.global.f32 	%f39, [%rd5+4];
	setp.geu.f32 	%p35, %f39, %f95;
	@%p35 bra 	$L__BB0_24;
	cvt.rn.f32.s32 	%f98, %r75;
	mov.f32 	%f95, %f39;
	mov.f32 	%f96, %f8;
	mov.f32 	%f97, %f13;
$L__BB0_24:
	add.s32 	%r34, %r75, 1;
	or.b32  	%r64, %r34, %r24;
	setp.lt.s32 	%p37, %r64, 0;
	setp.ge.s32 	%p38, %r34, %r42;
	or.pred  	%p39, %p38, %p5;
	or.pred  	%p40, %p39, %p37;
	@%p40 bra 	$L__BB0_27;
	ld.global.f32 	%f45, [%rd5+8];
	setp.geu.f32 	%p41, %f45, %f95;
	@%p41 bra 	$L__BB0_27;
	cvt.rn.f32.s32 	%f98, %r34;
	mov.f32 	%f95, %f45;
	mov.f32 	%f96, %f8;
	mov.f32 	%f97, %f13;
$L__BB0_27:
	or.b32  	%r65, %r33, %r24;
	setp.lt.s32 	%p43, %r65, 0;
	setp.ge.s32 	%p44, %r33, %r42;
	or.pred  	%p45, %p44, %p5;
	or.pred  	%p46, %p45, %p43;
	@%p46 bra 	$L__BB0_30;
	ld.global.f32 	%f51, [%rd5+12];
	setp.geu.f32 	%p47, %f51, %f95;
	@%p47 bra 	$L__BB0_30;
	cvt.rn.f32.s32 	%f98, %r33;
	mov.f32 	%f95, %f51;
	mov.f32 	%f96, %f8;
	mov.f32 	%f97, %f13;
$L__BB0_30:
	add.s32 	%r76, %r76, 4;
	add.s32 	%r75, %r75, 4;
	add.s32 	%r74, %r74, 4;
	setp.ne.s32 	%p48, %r76, 1;
	@%p48 bra 	$L__BB0_18;
$L__BB0_31:
	add.s32 	%r72, %r24, 1;
	setp.ne.s32 	%p49, %r24, %r14;
	@%p49 bra 	$L__BB0_5;
$L__BB0_32:
	add.s32 	%r71, %r71, 1;
	setp.ne.s32 	%p50, %r71, 3;
	@%p50 bra 	$L__BB0_3;
	mul.lo.s32 	%r66, %r12, %r4;
	mad.lo.s32 	%r67, %r11, %r42, %r10;
	add.s32 	%r68, %r67, %r66;
	mul.wide.s32 	%rd11, %r68, 4;
	add.s64 	%rd12, %rd2, %rd11;
	st.global.f32 	[%rd12], %f95;
	mad.lo.s32 	%r69, %r66, 3, %r67;
	mul.wide.s32 	%rd13, %r69, 4;
	add.s64 	%rd14, %rd3, %rd13;
	st.global.f32 	[%rd14], %f96;
	add.s64 	%rd16, %rd14, %rd15;
	st.global.f32 	[%rd16], %f97;
	add.s64 	%rd17, %rd16, %rd15;
	st.global.f32 	[%rd17], %f98;
	add.s32 	%r70, %r12, %r8;
	setp.lt.s32 	%p51, %r70, %r5;
	@%p51 bra 	$L__BB0_2;
$L__BB0_34:
	ret;

}
	// .globl	_Z16dark_extract_kerPfS_S_iii
.visible .entry _Z16dark_extract_kerPfS_S_iii(
	.param .u64 .ptr .align 1 _Z16dark_extract_kerPfS_S_iii_param_0,
	.param .u64 .ptr .align 1 _Z16dark_extract_kerPfS_S_iii_param_1,
	.param .u64 .ptr .align 1 _Z16dark_extract_kerPfS_S_iii_param_2,
	.param .u32 _Z16dark_extract_kerPfS_S_iii_param_3,
	.param .u32 _Z16dark_extract_kerPfS_S_iii_param_4,
	.param .u32 _Z16dark_extract_kerPfS_S_iii_param_5
)
{
	.reg .pred 	%p<3>;
	.reg .b32 	%r<33>;
	.reg .b32 	%f<5>;
	.reg .b64 	%rd<16>;

	ld.param.u64 	%rd4, [_Z16dark_extract_kerPfS_S_iii_param_0];
	ld.param.u64 	%rd5, [_Z16dark_extract_kerPfS_S_iii_param_1];
	ld.param.u64 	%rd6, [_Z16dark_extract_kerPfS_S_iii_param_2];
	ld.param.u32 	%r11, [_Z16dark_extract_kerPfS_S_iii_param_3];
	ld.param.u32 	%r9, [_Z16dark_extract_kerPfS_S_iii_param_4];
	ld.param.u32 	%r10, [_Z16dark_extract_kerPfS_S_iii_param_5];
	mov.u32 	%r1, %ntid.x;
	mov.u32 	%r12, %ctaid.x;
	mov.u32 	%r13, %tid.x;
	mad.lo.s32 	%r32, %r1, %r12, %r13;
	mul.lo.s32 	%r14, %r9, %r11;
	mul.lo.s32 	%r3, %r14, %r10;
	setp.ge.s32 	%p1, %r32, %r3;
	@%p1 bra 	$L__BB1_3;
	mul.lo.s32 	%r4, %r10, %r9;
	mul.lo.s32 	%r5, %r4, 3;
	mov.u32 	%r15, %nctaid.x;
	mul.lo.s32 	%r6, %r15, %r1;
	cvta.to.global.u64 	%rd1, %rd5;
	cvta.to.global.u64 	%rd2, %rd4;
	cvta.to.global.u64 	%rd3, %rd6;
	mul.wide.s32 	%rd9, %r4, 4;
$L__BB1_2:
	div.s32 	%r16, %r32, %r10;
	mul.lo.s32 	%r17, %r16, %r10;
	sub.s32 	%r18, %r32, %r17;
	div.s32 	%r19, %r16, %r9;
	mul.lo.s32 	%r20, %r19, %r9;
	sub.s32 	%r21, %r16, %r20;
	mul.lo.s32 	%r22, %r5, %r19;
	mad.lo.s32 	%r23, %r21, %r10, %r18;
	add.s32 	%r24, %r23, %r22;
	mul.wide.s32 	%rd7, %r24, 4;
	add.s64 	%rd8, %rd1, %rd7;
	ld.global.f32 	%f1, [%rd8];
	cvt.rzi.s32.f32 	%r25, %f1;
	add.s64 	%rd10, %rd8, %rd9;
	ld.global.f32 	%f2, [%rd10];
	cvt.rzi.s32.f32 	%r26, %f2;
	add.s64 	%rd11, %rd10, %rd9;
	ld.global.f32 	%f3, [%rd11];
	cvt.rzi.s32.f32 	%r27, %f3;
	mad.lo.s32 	%r28, %r25, %r4, %r22;
	mad.lo.s32 	%r29, %r26, %r10, %r28;
	add.s32 	%r30, %r29, %r27;
	mul.wide.s32 	%rd12, %r30, 4;
	add.s64 	%rd13, %rd2, %rd12;
	ld.global.f32 	%f4, [%rd13];
	mad.lo.s32 	%r31, %r19, %r4, %r23;
	mul.wide.s32 	%rd14, %r31, 4;
	add.s64 	%rd15, %rd3, %rd14;
	st.global.f32 	[%rd15], %f4;
	add.s32 	%r32, %r19, %r6;
	setp.lt.s32 	%p2, %r32, %r3;
	@%p2 bra 	$L__BB1_2;
$L__BB1_3:
	ret;

}
	// .globl	_Z14place_back_kerPfS_S_S_iiii
.visible .entry _Z14place_back_kerPfS_S_S_iiii(
	.param .u64 .ptr .align 1 _Z14place_back_kerPfS_S_S_iiii_param_0,
	.param .u64 .ptr .align 1 _Z14place_back_kerPfS_S_S_iiii_param_1,
	.param .u64 .ptr .align 1 _Z14place_back_kerPfS_S_S_iiii_param_2,
	.param .u64 .ptr .align 1 _Z14place_back_kerPfS_S_S_iiii_param_3,
	.param .u32 _Z14place_back_kerPfS_S_S_iiii_param_4,
	.param .u32 _Z14place_back_kerPfS_S_S_iiii_param_5,
	.param .u32 _Z14place_back_kerPfS_S_S_iiii_param_6,
	.param .u32 _Z14place_back_kerPfS_S_S_iiii_param_7
)
{
	.reg .pred 	%p<80>;
	.reg .b32 	%r<118>;
	.reg .b32 	%f<89>;
	.reg .b64 	%rd<26>;

	ld.param.u64 	%rd17, [_Z14place_back_kerPfS_S_S_iiii_param_0];
	ld.param.u64 	%rd18, [_Z14place_back_kerPfS_S_S_iiii_param_1];
	ld.param.u64 	%rd15, [_Z14place_back_kerPfS_S_S_iiii_param_2];
	ld.param.u32 	%r38, [_Z14place_back_kerPfS_S_S_iiii_param_4];
	ld.param.u32 	%r36, [_Z14place_back_kerPfS_S_S_iiii_param_5];
	ld.param.u32 	%r37, [_Z14place_back_kerPfS_S_S_iiii_param_6];
	ld.param.u32 	%r39, [_Z14place_back_kerPfS_S_S_iiii_param_7];
	cvta.to.global.u64 	%rd1, %rd17;
	cvta.to.global.u64 	%rd2, %rd18;
	add.s32 	%r40, %r39, -1;
	shr.u32 	%r41, %r40, 31;
	add.s32 	%r42, %r40, %r41;
	shr.s32 	%r1, %r42, 1;
	mov.u32 	%r2, %ntid.x;
	mov.u32 	%r43, %ctaid.x;
	mov.u32 	%r44, %tid.x;
	mad.lo.s32 	%r112, %r2, %r43, %r44;
	mul.lo.s32 	%r45, %r38, %r36;
	mul.lo.s32 	%r46, %r45, %r37;
	mul.lo.s32 	%r4, %r46, 3;
	setp.ge.s32 	%p1, %r112, %r4;
	@%p1 bra 	$L__BB2_32;
	mul.lo.s32 	%r5, %r37, %r36;
	mul.lo.s32 	%r6, %r36, 3;
	mov.u32 	%r47, %nctaid.x;
	mul.lo.s32 	%r7, %r47, %r2;
	cvta.to.global.u64 	%rd3, %rd15;
	mul.wide.s32 	%rd8, %r5, 4;
$L__BB2_2:
	ld.param.u64 	%rd25, [_Z14place_back_kerPfS_S_S_iiii_param_3];
	div.s32 	%r48, %r112, %r37;
	mul.lo.s32 	%r49, %r48, %r37;
	sub.s32 	%r9, %r112, %r49;
	div.s32 	%r50, %r48, %r36;
	mul.lo.s32 	%r51, %r50, %r36;
	sub.s32 	%r10, %r48, %r51;
	mul.hi.s32 	%r52, %r50, 1431655766;
	shr.u32 	%r53, %r52, 31;
	add.s32 	%r12, %r52, %r53;
	mul.lo.s32 	%r54, %r12, 3;
	sub.s32 	%r11, %r50, %r54;
	mul.lo.s32 	%r13, %r54, %r5;
	mad.lo.s32 	%r55, %r10, %r37, %r9;
	mad.lo.s32 	%r56, %r11, %r5, %r55;
	add.s32 	%r57, %r56, %r13;
	mul.wide.s32 	%rd19, %r57, 4;
	add.s64 	%rd4, %rd3, %rd19;
	mov.b32 	%r58, 0;
	st.global.u32 	[%rd4], %r58;
	cvta.to.global.u64 	%rd20, %rd25;
	add.s64 	%rd5, %rd20, %rd19;
	st.global.u32 	[%rd5], %r58;
	sub.s32 	%r113, %r10, %r1;
	add.s32 	%r15, %r10, %r1;
	setp.gt.s32 	%p2, %r113, %r15;
	mov.f32 	%f79, 0f00000000;
	mov.f32 	%f80, %f79;
	@%p2 bra 	$L__BB2_31;
	sub.s32 	%r16, %r9, %r1;
	add.s32 	%r17, %r9, %r1;
	add.s32 	%r18, %r16, 3;
	mul.lo.s32 	%r19, %r36, %r12;
	mov.f32 	%f80, 0f00000000;
	mov.f32 	%f79, %f80;
$L__BB2_4:
	mov.u32 	%r20, %r113;
	setp.gt.s32 	%p3, %r16, %r17;
	@%p3 bra 	$L__BB2_30;
	setp.ge.s32 	%p4, %r16, %r37;
	setp.ge.s32 	%p5, %r20, %r36;
	mul.lo.s32 	%r59, %r20, %r37;
	add.s32 	%r60, %r59, %r13;
	mad.lo.s32 	%r61, %r12, %r5, %r59;
	or.b32  	%r62, %r16, %r20;
	setp.lt.s32 	%p6, %r62, 0;
	or.pred  	%p7, %p4, %p5;
	add.s32 	%r63, %r60, %r16;
	mul.wide.s32 	%rd21, %r63, 4;
	add.s64 	%rd6, %rd2, %rd21;
	add.s32 	%r64, %r61, %r16;
	mul.wide.s32 	%rd22, %r64, 4;
	add.s64 	%rd7, %rd1, %rd22;
	add.s64 	%rd9, %rd6, %rd8;
	add.s64 	%rd10, %rd9, %rd8;
	or.pred  	%p8, %p7, %p6;
	@%p8 bra 	$L__BB2_8;
	ld.global.f32 	%f39, [%rd6];
	cvt.rzi.s32.f32 	%r65, %f39;
	ld.global.f32 	%f40, [%rd9];
	cvt.rzi.s32.f32 	%r67, %f40;
	ld.global.f32 	%f41, [%rd10];
	cvt.rzi.s32.f32 	%r68, %f41;
	setp.ne.s32 	%p9, %r67, %r10;
	setp.ne.s32 	%p10, %r68, %r9;
	or.pred  	%p11, %p9, %p10;
	setp.ne.s32 	%p12, %r65, %r11;
	or.pred  	%p13, %p11, %p12;
	@%p13 bra 	$L__BB2_8;
	ld.global.f32 	%f42, [%rd7];
	add.f32 	%f79, %f79, %f42;
	add.f32 	%f80, %f80, 0f3F800000;
$L__BB2_8:
	add.s32 	%r114, %r16, 1;
	and.b32  	%r70, %r1, 1;
	setp.eq.b32 	%p14, %r70, 1;
	not.pred 	%p15, %p14;
	@%p15 bra 	$L__BB2_15;
	add.s32 	%r71, %r16, 1;
	setp.ge.s32 	%p17, %r71, %r37;
	or.b32  	%r72, %r71, %r20;
	setp.lt.s32 	%p18, %r72, 0;
	or.pred  	%p19, %p17, %p5;
	or.pred  	%p20, %p19, %p18;
	@%p20 bra 	$L__BB2_12;
	ld.global.f32 	%f43, [%rd6+4];
	cvt.rzi.s32.f32 	%r73, %f43;
	ld.global.f32 	%f44, [%rd9+4];
	cvt.rzi.s32.f32 	%r75, %f44;
	ld.global.f32 	%f45, [%rd10+4];
	cvt.rzi.s32.f32 	%r76, %f45;
	setp.ne.s32 	%p21, %r75, %r10;
	setp.ne.s32 	%p22, %r76, %r9;
	or.pred  	%p23, %p21, %p22;
	setp.ne.s32 	%p24, %r73, %r11;
	or.pred  	%p25, %p23, %p24;
	@%p25 bra 	$L__BB2_12;
	ld.global.f32 	%f46, [%rd7+4];
	add.f32 	%f79, %f79, %f46;
	add.f32 	%f80, %f80, 0f3F800000;
$L__BB2_12:
	add.s32 	%r78, %r16, 2;
	setp.ge.s32 	%p27, %r78, %r37;
	or.b32  	%r79, %r78, %r20;
	setp.lt.s32 	%p28, %r79, 0;
	or.pred  	%p29, %p27, %p5;
	or.pred  	%p30, %p29, %p28;
	mov.u32 	%r114, %r18;
	@%p30 bra 	$L__BB2_15;
	ld.global.f32 	%f47, [%rd6+8];
	cvt.rzi.s32.f32 	%r80, %f47;
	ld.global.f32 	%f48, [%rd9+8];
	cvt.rzi.s32.f32 	%r82, %f48;
	ld.global.f32 	%f49, [%rd10+8];
	cvt.rzi.s32.f32 	%r83, %f49;
	setp.ne.s32 	%p31, %r82, %r10;
	setp.ne.s32 	%p32, %r83, %r9;
	or.pred  	%p33, %p31, %p32;
	setp.ne.s32 	%p34, %r80, %r11;
	or.pred  	%p35, %p33, %p34;
	mov.u32 	%r114, %r18;
	@%p35 bra 	$L__BB2_15;
	ld.global.f32 	%f50, [%rd7+8];
	add.f32 	%f79, %f79, %f50;
	add.f32 	%f80, %f80, 0f3F800000;
	mov.u32 	%r114, %r18;
$L__BB2_15:
	shl.b32 	%r85, %r1, 1;
	setp.lt.u32 	%p36, %r85, 3;
	@%p36 bra 	$L__BB2_30;
	add.s32 	%r86, %r19, %r20;
	mad.lo.s32 	%r116, %r37, %r86, %r114;
	mad.lo.s32 	%r87, %r6, %r12, %r20;
	mad.lo.s32 	%r115, %r37, %r87, %r114;
$L__BB2_17:
	or.b32  	%r88, %r114, %r20;
	setp.lt.s32 	%p38, %r88, 0;
	setp.ge.s32 	%p39, %r114, %r37;
	or.pred  	%p40, %p39, %p5;
	mul.wide.s32 	%rd23, %r115, 4;
	add.s64 	%rd11, %rd2, %rd23;
	mul.wide.s32 	%rd24, %r116, 4;
	add.s64 	%rd12, %rd1, %rd24;
	add.s64 	%rd13, %rd11, %rd8;
	add.s64 	%rd14, %rd13, %rd8;
	or.pred  	%p41, %p40, %p38;
	@%p41 bra 	$L__BB2_20;
	ld.global.f32 	%f51, [%rd11];
	cvt.rzi.s32.f32 	%r89, %f51;
	ld.global.f32 	%f52, [%rd13];
	cvt.rzi.s32.f32 	%r91, %f52;
	ld.global.f32 	%f53, [%rd14];
	cvt.rzi.s32.f32 	%r92, %f53;
	setp.ne.s32 	%p42, %r91, %r10;
	setp.ne.s32 	%p43, %r92, %r9;
	or.pred  	%p44, %p42, %p43;
	setp.ne.s32 	%p45, %r89, %r11;
	or.pred  	%p46, %p44, %p45;
	@%p46 bra 	$L__BB2_20;
	ld.global.f32 	%f54, [%rd12];
	add.f32 	%f79, %f79, %f54;
	add.f32 	%f80, %f80, 0f3F800000;
$L__BB2_20:
	add.s32 	%r28, %r114, 1;
	or.b32  	%r94, %r28, %r20;
	setp.lt.s32 	%p48, %r94, 0;
	setp.ge.s32 	%p49, %r28, %r37;
	or.pred  	%p50, %p49, %p5;
	or.pred  	%p51, %p50, %p48;
	@%p51 bra 	$L__BB2_23;
	ld.global.f32 	%f55, [%rd11+4];
	cvt.rzi.s32.f32 	%r95, %f55;
	ld.global.f32 	%f56, [%rd13+4];
	cvt.rzi.s32.f32 	%r97, %f56;
	ld.global.f32 	%f57, [%rd14+4];
	cvt.rzi.s32.f32 	%r98, %f57;
	setp.ne.s32 	%p52, %r97, %r10;
	setp.ne.s32 	%p53, %r98, %r9;
	or.pred  	%p54, %p52, %p53;
	setp.ne.s32 	%p55, %r95, %r11;
	or.pred  	%p56, %p54, %p55;
	@%p56 bra 	$L__BB2_23;
	ld.global.f32 	%f58, [%rd12+4];
	add.f32 	%f79, %f79, %f58;
	add.f32 	%f80, %f80, 0f3F800000;
$L__BB2_23:
	add.s32 	%r29, %r28, 1;
	or.b32  	%r100, %r29, %r20;
	setp.lt.s32 	%p58, %r100, 0;
	setp.ge.s32 	%p59, %r29, %r37;
	or.pred  	%p60, %p59, %p5;
	or.pred  	%p61, %p60, %p58;
	@%p61 bra 	$L__BB2_26;
	ld.global.f32 	%f59, [%rd11+8];
	cvt.rzi.s32.f32 	%r101, %f59;
	ld.global.f32 	%f60, [%rd13+8];
	cvt.rzi.s32.f32 	%r103, %f60;
	ld.global.f32 	%f61, [%rd14+8];
	cvt.rzi.s32.f32 	%r104, %f61;
	setp.ne.s32 	%p62, %r103, %r10;
	setp.ne.s32 	%p63, %r104, %r9;
	or.pred  	%p64, %p62, %p63;
	setp.ne.s32 	%p65, %r101, %r11;
	or.pred  	%p66, %p64, %p65;
	@%p66 bra 	$L__BB2_26;
	ld.global.f32 	%f62, [%rd12+8];
	add.f32 	%f79, %f79, %f62;
	add.f32 	%f80, %f80, 0f3F800000;
$L__BB2_26:
	add.s32 	%r30, %r29, 1;
	or.b32  	%r106, %r30, %r20;
	setp.lt.s32 	%p68, %r106, 0;
	setp.ge.s32 	%p69, %r30, %r37;
	or.pred  	%p70, %p69, %p5;
	or.pred  	%p71, %p70, %p68;
	@%p71 bra 	$L__BB2_29;
	ld.global.f32 	%f63, [%rd11+12];
	cvt.rzi.s32.f32 	%r107, %f63;
	ld.global.f32 	%f64, [%rd13+12];
	cvt.rzi.s32.f32 	%r109, %f64;
	ld.global.f32 	%f65, [%rd14+12];
	cvt.rzi.s32.f32 	%r110, %f65;
	setp.ne.s32 	%p72, %r109, %r10;
	setp.ne.s32 	%p73, %r110, %r9;
	or.pred  	%p74, %p72, %p73;
	setp.ne.s32 	%p75, %r107, %r11;
	or.pred  	%p76, %p74, %p75;
	@%p76 bra 	$L__BB2_29;
	ld.global.f32 	%f66, [%rd12+12];
	add.f32 	%f79, %f79, %f66;
	add.f32 	%f80, %f80, 0f3F800000;
$L__BB2_29:
	add.s32 	%r116, %r116, 4;
	add.s32 	%r115, %r115, 4;
	setp.ne.s32 	%p77, %r30, %r17;
	add.s32 	%r114, %r30, 1;
	@%p77 bra 	$L__BB2_17;
$L__BB2_30:
	add.s32 	%r113, %r20, 1;
	setp.ne.s32 	%p78, %r20, %r15;
	@%p78 bra 	$L__BB2_4;
$L__BB2_31:
	st.global.f32 	[%rd4], %f79;
	st.global.f32 	[%rd5], %f80;
	add.s32 	%r112, %r12, %r7;
	setp.lt.s32 	%p79, %r112, %r4;
	@%p79 bra 	$L__BB2_2;
$L__BB2_32:
	ret;

}


// ===== COMPILED SASS (sm_100) =====

	.target	sm_100

	.elftype	@"ET_EXEC"


//--------------------- .note.nv.tkinfo           --------------------------
	.section	.note.nv.tkinfo,"",@"SHT_NOTE"
	.sectionflags	@"SHF_NOTE_NV_TKINFO"
	.tkinfo
        /*0018*/ 	.word	0x00000002
        /*0030*/ 	.string	""
        /*0030*/ 	.string	"ptxas"
        /*0030*/ 	.string	"Cuda compilation tools, release 13.0, V13.0.88"
        /*0030*/ 	.string	"Build cuda_13.0.r13.0/compiler.36424714_0"
        /*0030*/ 	.string	"-arch sm_100 -m 64 "



//--------------------- .note.nv.cuinfo           --------------------------
	.section	.note.nv.cuinfo,"",@"SHT_NOTE"
	.sectionflags	@"SHF_NOTE_NV_CUINFO"
        /*0018*/ 	.short	0x0002
        /*001a*/ 	.short	0x0064
        /*001c*/ 	.short	0x0082
	.zero		2


//--------------------- .nv.info                  --------------------------
	.section	.nv.info,"",@"SHT_CUDA_INFO"
	.align	4


	//----- nvinfo : EIATTR_REGCOUNT
	.align		4
        /*0000*/ 	.byte	0x04, 0x2f
        /*0002*/ 	.short	(.L_1 - .L_0)
	.align		4
.L_0:
        /*0004*/ 	.word	index@(_Z16dark_channel_kerPfS_S_iiii)
        /*0008*/ 	.word	0x0000001f


	//----- nvinfo : EIATTR_FRAME_SIZE
	.align		4
.L_1:
        /*000c*/ 	.byte	0x04, 0x11
        /*000e*/ 	.short	(.L_3 - .L_2)
	.align		4
.L_2:
        /*0010*/ 	.word	index@(_Z16dark_channel_kerPfS_S_iiii)
        /*0014*/ 	.word	0x00000000


	//----- nvinfo : EIATTR_REGCOUNT
	.align		4
.L_3:
        /*0018*/ 	.byte	0x04, 0x2f
        /*001a*/ 	.short	(.L_5 - .L_4)
	.align		4
.L_4:
        /*001c*/ 	.word	index@(_Z16dark_extract_kerPfS_S_iii)
        /*0020*/ 	.word	0x0000001e


	//----- nvinfo : EIATTR_FRAME_SIZE
	.align		4
.L_5:
        /*0024*/ 	.byte	0x04, 0x11
        /*0026*/ 	.short	(.L_7 - .L_6)
	.align		4
.L_6:
        /*0028*/ 	.word	index@(_Z16dark_extract_kerPfS_S_iii)
        /*002c*/ 	.word	0x00000000


	//----- nvinfo : EIATTR_REGCOUNT
	.align		4
.L_7:
        /*0030*/ 	.byte	0x04, 0x2f
        /*0032*/ 	.short	(.L_9 - .L_8)
	.align		4
.L_8:
        /*0034*/ 	.word	index@(_Z14place_back_kerPfS_S_S_iiii)
        /*0038*/ 	.word	0x00000026


	//----- nvinfo : EIATTR_FRAME_SIZE
	.align		4
.L_9:
        /*003c*/ 	.byte	0x04, 0x11
        /*003e*/ 	.short	(.L_11 - .L_10)
	.align		4
.L_10:
        /*0040*/ 	.word	index@(_Z14place_back_kerPfS_S_S_iiii)
        /*0044*/ 	.word	0x00000000


	//----- nvinfo : EIATTR_MIN_STACK_SIZE
	.align		4
.L_11:
        /*0048*/ 	.byte	0x04, 0x12
        /*004a*/ 	.short	(.L_13 - .L_12)
	.align		4
.L_12:
        /*004c*/ 	.word	index@(_Z14place_back_kerPfS_S_S_iiii)
        /*0050*/ 	.word	0x00000000


	//----- nvinfo : EIATTR_MIN_STACK_SIZE
	.align		4
.L_13:
        /*0054*/ 	.byte	0x04, 0x12
        /*0056*/ 	.short	(.L_15 - .L_14)
	.align		4
.L_14:
        /*0058*/ 	.word	index@(_Z16dark_extract_kerPfS_S_iii)
        /*005c*/ 	.word	0x00000000


	//----- nvinfo : EIATTR_MIN_STACK_SIZE
	.align		4
.L_15:
        /*0060*/ 	.byte	0x04, 0x12
        /*0062*/ 	.short	(.L_17 - .L_16)
	.align		4
.L_16:
        /*0064*/ 	.word	index@(_Z16dark_channel_kerPfS_S_iiii)
        /*0068*/ 	.word	0x00000000
.L_17:


//--------------------- .nv.compat                --------------------------
	.section	.nv.compat,"",@"SHT_CUDA_COMPAT_INFO"
	.align	4
        /*0000*/ 	.byte	0x02, 0x09, 0x00, 0x00, 0x02, 0x02, 0x01, 0x00, 0x02, 0x05, 0x05, 0x00, 0x03, 0x07, 0x01, 0x01
        /*0010*/ 	.byte	0x02, 0x03, 0x00, 0x00, 0x02, 0x06, 0x01, 0x00, 0x04, 0x0b, 0x08, 0x00, 0x09, 0x00, 0x00, 0x00
        /*0020*/ 	.byte	0x00, 0x00, 0x00, 0x00


//--------------------- .nv.info._Z14place_back_kerPfS_S_S_iiii --------------------------
	.section	.nv.info._Z14place_back_kerPfS_S_S_iiii,"",@"SHT_CUDA_INFO"
	.sectionflags	@""
	.align	4


	//----- nvinfo : EIATTR_CUDA_API_VERSION
	.align		4
        /*0000*/ 	.byte	0x04, 0x37
        /*0002*/ 	.short	(.L_19 - .L_18)
.L_18:
        /*0004*/ 	.word	0x00000082


	//----- nvinfo : EIATTR_KPARAM_INFO
	.align		4
.L_19:
        /*0008*/ 	.byte	0x04, 0x17
        /*000a*/ 	.short	(.L_21 - .L_20)
.L_20:
        /*000c*/ 	.word	0x00000000
        /*0010*/ 	.short	0x0007
        /*0012*/ 	.short	0x002c
        /*0014*/ 	.byte	0x00, 0xf0, 0x11, 0x00


	//----- nvinfo : EIATTR_KPARAM_INFO
	.align		4
.L_21:
        /*0018*/ 	.byte	0x04, 0x17
        /*001a*/ 	.short	(.L_23 - .L_22)
.L_22:
        /*001c*/ 	.word	0x00000000
        /*0020*/ 	.short	0x0006
        /*0022*/ 	.short	0x0028
        /*0024*/ 	.byte	0x00, 0xf0, 0x11, 0x00


	//----- nvinfo : EIATTR_KPARAM_INFO
	.align		4
.L_23:
        /*0028*/ 	.byte	0x04, 0x17
        /*002a*/ 	.short	(.L_25 - .L_24)
.L_24:
        /*002c*/ 	.word	0x00000000
        /*0030*/ 	.short	0x0005
        /*0032*/ 	.short	0x0024
        /*0034*/ 	.byte	0x00, 0xf0, 0x11, 0x00


	//----- nvinfo : EIATTR_KPARAM_INFO
	.align		4
.L_25:
        /*0038*/ 	.byte	0x04, 0x17
        /*003a*/ 	.short	(.L_27 - .L_26)
.L_26:
        /*003c*/ 	.word	0x00000000
        /*0040*/ 	.short	0x0004
        /*0042*/ 	.short	0x0020
        /*0044*/ 	.byte	0x00, 0xf0, 0x11, 0x00


	//----- nvinfo : EIATTR_KPARAM_INFO
	.align		4
.L_27:
        /*0048*/ 	.byte	0x04, 0x17
        /*004a*/ 	.short	(.L_29 - .L_28)
.L_28:
        /*004c*/ 	.word	0x00000000
        /*0050*/ 	.short	0x0003
        /*0052*/ 	.short	0x0018
        /*0054*/ 	.byte	0x00, 0xf5, 0x21, 0x00


	//----- nvinfo : EIATTR_KPARAM_INFO
	.align		4
.L_29:
        /*0058*/ 	.byte	0x04, 0x17
        /*005a*/ 	.short	(.L_31 - .L_30)
.L_30:
        /*005c*/ 	.word	0x00000000
        /*0060*/ 	.short	0x0002
        /*0062*/ 	.short	0x0010
        /*0064*/ 	.byte	0x00, 0xf5, 0x21, 0x00


	//----- nvinfo : EIATTR_KPARAM_INFO
	.align		4
.L_31:
        /*0068*/ 	.byte	0x04, 0x17
        /*006a*/ 	.short	(.L_33 - .L_32)
.L_32:
        /*006c*/ 	.word	0x00000000
        /*0070*/ 	.short	0x0001
        /*0072*/ 	.short	0x0008
        /*0074*/ 	.byte	0x00, 0xf5, 0x21, 0x00


	//----- nvinfo : EIATTR_KPARAM_INFO
	.align		4
.L_33:
        /*0078*/ 	.byte	0x04, 0x17
        /*007a*/ 	.short	(.L_35 - .L_34)
.L_34:
        /*007c*/ 	.word	0x00000000
        /*0080*/ 	.short	0x0000
        /*0082*/ 	.short	0x0000
        /*0084*/ 	.byte	0x00, 0xf5, 0x21, 0x00


	//----- nvinfo : EIATTR_SPARSE_MMA_MASK
	.align		4
.L_35:
        /*0088*/ 	.byte	0x03, 0x50
        /*008a*/ 	.short	0x0000


	//----- nvinfo : EIATTR_MAXREG_COUNT
	.align		4
        /*008c*/ 	.byte	0x03, 0x1b
        /*008e*/ 	.short	0x00ff


	//----- nvinfo : EIATTR_MERCURY_ISA_VERSION
	.align		4
        /*0090*/ 	.byte	0x03, 0x5f
        /*0092*/ 	.short	0x0101


	//----- nvinfo : EIATTR_VRC_CTA_INIT_COUNT
	.align		4
        /*0094*/ 	.byte	0x02, 0x4a
	.zero		1
	.zero		1


	//----- nvinfo : EIATTR_EXIT_INSTR_OFFSETS
	.align		4
        /*0098*/ 	.byte	0x04, 0x1c
        /*009a*/ 	.short	(.L_37 - .L_36)


	//   ....[0]....
.L_36:
        /*009c*/ 	.word	0x000000b0


	//   ....[1]....
        /*00a0*/ 	.word	0x00001200


	//----- nvinfo : EIATTR_CRS_STACK_SIZE
	.align		4
.L_37:
        /*00a4*/ 	.byte	0x04, 0x1e
        /*00a6*/ 	.short	(.L_39 - .L_38)
.L_38:
        /*00a8*/ 	.word	0x00000000


	//----- nvinfo : EIATTR_CBANK_PARAM_SIZE
	.align		4
.L_39:
        /*00ac*/ 	.byte	0x03, 0x19
        /*00ae*/ 	.short	0x0030


	//----- nvinfo : EIATTR_PARAM_CBANK
	.align		4
        /*00b0*/ 	.byte	0x04, 0x0a
        /*00b2*/ 	.short	(.L_41 - .L_40)
	.align		4
.L_40:
        /*00b4*/ 	.word	index@(.nv.constant0._Z14place_back_kerPfS_S_S_iiii)
        /*00b8*/ 	.short	0x0380
        /*00ba*/ 	.short	0x0030


	//----- nvinfo : EIATTR_SW_WAR
	.align		4
.L_41:
        /*00bc*/ 	.byte	0x04, 0x36
        /*00be*/ 	.short	(.L_43 - .L_42)
.L_42:
        /*00c0*/ 	.word	0x00000008
.L_43:


//--------------------- .nv.info._Z16dark_extract_kerPfS_S_iii --------------------------
	.section	.nv.info._Z16dark_extract_kerPfS_S_iii,"",@"SHT_CUDA_INFO"
	.sectionflags	@""
	.align	4


	//----- nvinfo : EIATTR_CUDA_API_VERSION
	.align		4
        /*0000*/ 	.byte	0x04, 0x37
        /*0002*/ 	.short	(.L_45 - .L_44)
.L_44:
        /*0004*/ 	.word	0x00000082


	//----- nvinfo : EIATTR_KPARAM_INFO
	.align		4
.L_45:
        /*0008*/ 	.byte	0x04, 0x17
        /*000a*/ 	.short	(.L_47 - .L_46)
.L_46:
        /*000c*/ 	.word	0x00000000
        /*0010*/ 	.short	0x0005
        /*0012*/ 	.short	0x0020
        /*0014*/ 	.byte	0x00, 0xf0, 0x11, 0x00


	//----- nvinfo : EIATTR_KPARAM_INFO
	.align		4
.L_47:
        /*0018*/ 	.byte	0x04, 0x17
        /*001a*/ 	.short	(.L_49 - .L_48)
.L_48:
        /*001c*/ 	.word	0x00000000
        /*0020*/ 	.short	0x0004
        /*0022*/ 	.short	0x001c
        /*0024*/ 	.byte	0x00, 0xf0, 0x11, 0x00


	//----- nvinfo : EIATTR_KPARAM_INFO
	.align		4
.L_49:
        /*0028*/ 	.byte	0x04, 0x17
        /*002a*/ 	.short	(.L_51 - .L_50)
.L_50:
        /*002c*/ 	.word	0x00000000
        /*0030*/ 	.short	0x0003
        /*0032*/ 	.short	0x0018
        /*0034*/ 	.byte	0x00, 0xf0, 0x11, 0x00


	//----- nvinfo : EIATTR_KPARAM_INFO
	.align		4
.L_51:
        /*0038*/ 	.byte	0x04, 0x17
        /*003a*/ 	.short	(.L_53 - .L_52)
.L_52:
        /*003c*/ 	.word	0x00000000
        /*0040*/ 	.short	0x0002
        /*0042*/ 	.short	0x0010
        /*0044*/ 	.byte	0x00, 0xf5, 0x21, 0x00


	//----- nvinfo : EIATTR_KPARAM_INFO
	.align		4
.L_53:
        /*0048*/ 	.byte	0x04, 0x17
        /*004a*/ 	.short	(.L_55 - .L_54)
.L_54:
        /*004c*/ 	.word	0x00000000
        /*0050*/ 	.short	0x0001
        /*0052*/ 	.short	0x0008
        /*0054*/ 	.byte	0x00, 0xf5, 0x21, 0x00


	//----- nvinfo : EIATTR_KPARAM_INFO
	.align		4
.L_55:
        /*0058*/ 	.byte	0x04, 0x17
        /*005a*/ 	.short	(.L_57 - .L_56)
.L_56:
        /*005c*/ 	.word	0x00000000
        /*0060*/ 	.short	0x0000
        /*0062*/ 	.short	0x0000
        /*0064*/ 	.byte	0x00, 0xf5, 0x21, 0x00


	//----- nvinfo : EIATTR_SPARSE_MMA_MASK
	.align		4
.L_57:
        /*0068*/ 	.byte	0x03, 0x50
        /*006a*/ 	.short	0x0000


	//----- nvinfo : EIATTR_MAXREG_COUNT
	.align		4
        /*006c*/ 	.byte	0x03, 0x1b
        /*006e*/ 	.short	0x00ff


	//----- nvinfo : EIATTR_MERCURY_ISA_VERSION
	.align		4
        /*0070*/ 	.byte	0x03, 0x5f
        /*0072*/ 	.short	0x0101


	//----- nvinfo : EIATTR_VRC_CTA_INIT_COUNT
	.align		4
        /*0074*/ 	.byte	0x02, 0x4a
	.zero		1
	.zero		1


	//----- nvinfo : EIATTR_EXIT_INSTR_OFFSETS
	.align		4
        /*0078*/ 	.byte	0x04, 0x1c
        /*007a*/ 	.short	(.L_59 - .L_58)


	//   ....[0]....
.L_58:
        /*007c*/ 	.word	0x000000a0


	//   ....[1]....
        /*0080*/ 	.word	0x00000600


	//----- nvinfo : EIATTR_CRS_STACK_SIZE
	.align		4
.L_59:
        /*0084*/ 	.byte	0x04, 0x1e
        /*0086*/ 	.short	(.L_61 - .L_60)
.L_60:
        /*0088*/ 	.word	0x00000000


	//----- nvinfo : EIATTR_CBANK_PARAM_SIZE
	.align		4
.L_61:
        /*008c*/ 	.byte	0x03, 0x19
        /*008e*/ 	.short	0x0024


	//----- nvinfo : EIATTR_PARAM_CBANK
	.align		4
        /*0090*/ 	.byte	0x04, 0x0a
        /*0092*/ 	.short	(.L_63 - .L_62)
	.align		4
.L_62:
        /*0094*/ 	.word	index@(.nv.constant0._Z16dark_extract_kerPfS_S_iii)
        /*0098*/ 	.short	0x0380
        /*009a*/ 	.short	0x0024


	//----- nvinfo : EIATTR_SW_WAR
	.align		4
.L_63:
        /*009c*/ 	.byte	0x04, 0x36
        /*009e*/ 	.short	(.L_65 - .L_64)
.L_64:
        /*00a0*/ 	.word	0x00000008
.L_65:


//--------------------- .nv.info._Z16dark_channel_kerPfS_S_iiii --------------------------
	.section	.nv.info._Z16dark_channel_kerPfS_S_iiii,"",@"SHT_CUDA_INFO"
	.sectionflags	@""
	.align	4


	//----- nvinfo : EIATTR_CUDA_API_VERSION
	.align		4
        /*0000*/ 	.byte	0x04, 0x37
        /*0002*/ 	.short	(.L_67 - .L_66)
.L_66:
        /*0004*/ 	.word	0x00000082


	//----- nvinfo : EIATTR_KPARAM_INFO
	.align		4
.L_67:
        /*0008*/ 	.byte	0x04, 0x17
        /*000a*/ 	.short	(.L_69 - .L_68)
.L_68:
        /*000c*/ 	.word	0x00000000
        /*0010*/ 	.short	0x0006
        /*0012*/ 	.short	0x0024
        /*0014*/ 	.byte	0x00, 0xf0, 0x11, 0x00


	//----- nvinfo : EIATTR_KPARAM_INFO
	.align		4
.L_69:
        /*0018*/ 	.byte	0x04, 0x17
        /*001a*/ 	.short	(.L_71 - .L_70)
.L_70:
        /*001c*/ 	.word	0x00000000
        /*0020*/ 	.short	0x0005
        /*0022*/ 	.short	0x0020
        /*0024*/ 	.byte	0x00, 0xf0, 0x11, 0x00


	//----- nvinfo : EIATTR_KPARAM_INFO
	.align		4
.L_71:
        /*0028*/ 	.byte	0x04, 0x17
        /*002a*/ 	.short	(.L_73 - .L_72)
.L_72:
        /*002c*/ 	.word	0x00000000
        /*0030*/ 	.short	0x0004
        /*0032*/ 	.short	0x001c
        /*0034*/ 	.byte	0x00, 0xf0, 0x11, 0x00


	//----- nvinfo : EIATTR_KPARAM_INFO
	.align		4
.L_73:
        /*0038*/ 	.byte	0x04, 0x17
        /*003a*/ 	.short	(.L_75 - .L_74)
.L_74:
        /*003c*/ 	.word	0x00000000
        /*0040*/ 	.short	0x0003
        /*0042*/ 	.short	0x0018
        /*0044*/ 	.byte	0x00, 0xf0, 0x11, 0x00


	//----- nvinfo : EIATTR_KPARAM_INFO
	.align		4
.L_75:
        /*0048*/ 	.byte	0x04, 0x17
        /*004a*/ 	.short	(.L_77 - .L_76)
.L_76:
        /*004c*/ 	.word	0x00000000
        /*0050*/ 	.short	0x0002
        /*0052*/ 	.short	0x0010
        /*0054*/ 	.byte	0x00, 0xf5, 0x21, 0x00


	//----- nvinfo : EIATTR_KPARAM_INFO
	.align		4
.L_77:
        /*0058*/ 	.byte	0x04, 0x17
        /*005a*/ 	.short	(.L_79 - .L_78)
.L_78:
        /*005c*/ 	.word	0x00000000
        /*0060*/ 	.short	0x0001
        /*0062*/ 	.short	0x0008
        /*0064*/ 	.byte	0x00, 0xf5, 0x21, 0x00


	//----- nvinfo : EIATTR_KPARAM_INFO
	.align		4
.L_79:
        /*0068*/ 	.byte	0x04, 0x17
        /*006a*/ 	.short	(.L_81 - .L_80)
.L_80:
        /*006c*/ 	.word	0x00000000
        /*0070*/ 	.short	0x0000
        /*0072*/ 	.short	0x0000
        /*0074*/ 	.byte	0x00, 0xf5, 0x21, 0x00


	//----- nvinfo : EIATTR_SPARSE_MMA_MASK
	.align		4
.L_81:
        /*0078*/ 	.byte	0x03, 0x50
        /*007a*/ 	.short	0x0000


	//----- nvinfo : EIATTR_MAXREG_COUNT
	.align		4
        /*007c*/ 	.byte	0x03, 0x1b
        /*007e*/ 	.short	0x00ff


	//----- nvinfo : EIATTR_MERCURY_ISA_VERSION
	.align		4
        /*0080*/ 	.byte	0x03, 0x5f
        /*0082*/ 	.short	0x0101


	//----- nvinfo : EIATTR_VRC_CTA_INIT_COUNT
	.align		4
        /*0084*/ 	.byte	0x02, 0x4a
	.zero		1
	.zero		1


	//----- nvinfo : EIATTR_EXIT_INSTR_OFFSETS
	.align		4
        /*0088*/ 	.byte	0x04, 0x1c
        /*008a*/ 	.short	(.L_83 - .L_82)


	//   ....[0]....
.L_82:
        /*008c*/ 	.word	0x000000c0


	//   ....[1]....
        /*0090*/ 	.word	0x00000f50


	//----- nvinfo : EIATTR_CRS_STACK_SIZE
	.align		4
.L_83:
        /*0094*/ 	.byte	0x04, 0x1e
        /*0096*/ 	.short	(.L_85 - .L_84)
.L_84:
        /*0098*/ 	.word	0x00000000


	//----- nvinfo : EIATTR_CBANK_PARAM_SIZE
	.align		4
.L_85:
        /*009c*/ 	.byte	0x03, 0x19
        /*009e*/ 	.short	0x0028


	//----- nvinfo : EIATTR_PARAM_CBANK
	.align		4
        /*00a0*/ 	.byte	0x04, 0x0a
        /*00a2*/ 	.short	(.L_87 - .L_86)
	.align		4
.L_86:
        /*00a4*/ 	.word	index@(.nv.constant0._Z16dark_channel_kerPfS_S_iiii)
        /*00a8*/ 	.short	0x0380
        /*00aa*/ 	.short	0x0028


	//----- nvinfo : EIATTR_SW_WAR
	.align		4
.L_87:
        /*00ac*/ 	.byte	0x04, 0x36
        /*00ae*/ 	.short	(.L_89 - .L_88)
.L_88:
        /*00b0*/ 	.word	0x00000008
.L_89:


//--------------------- .nv.callgraph             --------------------------
	.section	.nv.callgraph,"",@"SHT_CUDA_CALLGRAPH"
	.align	4
	.sectionentsize	8
	.align		4
        /*0000*/ 	.word	0x00000000
	.align		4
        /*0004*/ 	.word	0xffffffff
	.align		4
        /*0008*/ 	.word	0x00000000
	.align		4
        /*000c*/ 	.word	0xfffffffe
	.align		4
        /*0010*/ 	.word	0x00000000
	.align		4
        /*0014*/ 	.word	0xfffffffd
	.align		4
        /*0018*/ 	.word	0x00000000
	.align		4
        /*001c*/ 	.word	0xfffffffc


//--------------------- .text._Z14place_back_kerPfS_S_S_iiii --------------------------
	.section	.text._Z14place_back_kerPfS_S_S_iiii,"ax",@progbits
	.align	128
        .global         _Z14place_back_kerPfS_S_S_iiii
        .type           _Z14place_back_kerPfS_S_S_iiii,@function
        .size           _Z14place_back_kerPfS_S_S_iiii,(.L_x_47 - _Z14place_back_kerPfS_S_S_iiii)
        .other          _Z14place_back_kerPfS_S_S_iiii,@"STO_CUDA_ENTRY STV_DEFAULT"
_Z14place_back_kerPfS_S_S_iiii:
.text._Z14place_back_kerPfS_S_S_iiii:
[----:B------:R-:W-:Y:S01]  /*0000*/  LDC R1, c[0x0][0x37c] ;  /* 0x0000df00ff017b82 */ /* 0x000fe20000000800 */
[----:B------:R-:W0:Y:S07]  /*0010*/  S2R R9, SR_CTAID.X ;  /* 0x0000000000097919 */ /* 0x000e2e0000002500 */
[----:B------:R-:W1:Y:S01]  /*0020*/  LDC R15, c[0x0][0x3a8] ;  /* 0x0000ea00ff0f7b82 */ /* 0x000e620000000800 */
[----:B------:R-:W2:Y:S01]  /*0030*/  LDCU.64 UR6, c[0x0][0x3a0] ;  /* 0x00007400ff0677ac */ /* 0x000ea20008000a00 */
[----:B------:R-:W0:Y:S01]  /*0040*/  S2R R2, SR_TID.X ;  /* 0x0000000000027919 */ /* 0x000e220000002100 */
[----:B------:R-:W0:Y:S01]  /*0050*/  LDCU UR5, c[0x0][0x360] ;  /* 0x00006c00ff0577ac */ /* 0x000e220008000800 */
[----:B--2---:R-:W-:-:S06]  /*0060*/  UIMAD UR4, UR6, UR7, URZ ;  /* 0x00000007060472a4 */ /* 0x004fcc000f8e02ff */
[----:B-1----:R-:W-:-:S04]  /*0070*/  IMAD R0, R15, UR4, RZ ;  /* 0x000000040f007c24 */ /* 0x002fc8000f8e02ff */
[----:B------:R-:W-:Y:S02]  /*0080*/  IMAD R0, R0, 0x3, RZ ;  /* 0x0000000300007824 */ /* 0x000fe400078e02ff */
[----:B0-----:R-:W-:-:S05]  /*0090*/  IMAD R9, R9, UR5, R2 ;  /* 0x0000000509097c24 */ /* 0x001fca000f8e0202 */
[----:B------:R-:W-:-:S13]  /*00a0*/  ISETP.GE.AND P0, PT, R9, R0, PT ;  /* 0x000000000900720c */ /* 0x000fda0003f06270 */
[----:B------:R-:W-:Y:S05]  /*00b0*/  @P0 EXIT ;  /* 0x000000000000094d */ /* 0x000fea0003800000 */
[----:B------:R-:W0:Y:S01]  /*00c0*/  LDCU UR6, c[0x0][0x3ac] ;  /* 0x00007580ff0677ac */ /* 0x000e220008000800 */
[----:B------:R-:W-:Y:S01]  /*00d0*/  IMAD R15, R15, UR7, RZ ;  /* 0x000000070f0f7c24 */ /* 0x000fe2000f8e02ff */
[----:B------:R-:W1:Y:S01]  /*00e0*/  LDCU UR4, c[0x0][0x370] ;  /* 0x00006e00ff0477ac */ /* 0x000e620008000800 */
[----:B------:R-:W2:Y:S01]  /*00f0*/  LDCU.64 UR10, c[0x0][0x358] ;  /* 0x00006b00ff0a77ac */ /* 0x000ea20008000a00 */
[----:B------:R-:W-:Y:S02]  /*0100*/  UIMAD UR8, UR7, 0x3, URZ ;  /* 0x00000003070878a4 */ /* 0x000fe4000f8e02ff */
[----:B0-----:R-:W-:-:S04]  /*0110*/  UIADD3 UR6, UPT, UPT, UR6, -0x1, URZ ;  /* 0xffffffff06067890 */ /* 0x001fc8000fffe0ff */
[----:B------:R-:W-:Y:S02]  /*0120*/  ULEA.HI UR6, UR6, UR6, URZ, 0x1 ;  /* 0x0000000606067291 */ /* 0x000fe4000f8f08ff */
[----:B-1----:R-:W-:Y:S02]  /*0130*/  UIMAD UR4, UR5, UR4, URZ ;  /* 0x00000004050472a4 */ /* 0x002fe4000f8e02ff */
[----:B--2---:R-:W-:-:S12]  /*0140*/  USHF.R.S32.HI UR6, URZ, 0x1, UR6 ;  /* 0x00000001ff067899 */ /* 0x004fd80008011406 */
.L_x_20:
[----:B------:R-:W0:Y:S01]  /*0150*/  LDC R4, c[0x0][0x3a8] ;  /* 0x0000ea00ff047b82 */ /* 0x000e220000000800 */
[----:B------:R-:W-:Y:S01]  /*0160*/  IABS R10, R9 ;  /* 0x00000009000a7213 */ /* 0x000fe20000000000 */
[----:B------:R-:W-:Y:S01]  /*0170*/  BSSY.RECONVERGENT B1, `(.L_x_0) ;  /* 0x0000103000017945 */ /* 0x000fe20003800200 */
[----:B------:R-:W-:Y:S02]  /*0180*/  HFMA2 R23, -RZ, RZ, 0, 0 ;  /* 0x00000000ff177431 */ /* 0x000fe400000001ff */
[----:B------:R-:W-:-:S03]  /*0190*/  IMAD.MOV.U32 R21, RZ, RZ, RZ ;  /* 0x000000ffff157224 */ /* 0x000fc600078e00ff */
[----:B------:R-:W1:Y:S01]  /*01a0*/  LDC R17, c[0x0][0x3a4] ;  /* 0x0000e900ff117b82 */ /* 0x000e620000000800 */
[----:B0-----:R-:W-:-:S04]  /*01b0*/  IABS R8, R4 ;  /* 0x0000000400087213 */ /* 0x001fc80000000000 */
[----:B------:R-:W0:Y:S01]  /*01c0*/  I2F.RP R5, R8 ;  /* 0x0000000800057306 */ /* 0x000e220000209400 */
[----:B-1----:R-:W-:-:S07]  /*01d0*/  IABS R12, R17 ;  /* 0x00000011000c7213 */ /* 0x002fce0000000000 */
[----:B------:R-:W1:Y:S08]  /*01e0*/  I2F.RP R6, R12 ;  /* 0x0000000c00067306 */ /* 0x000e700000209400 */
[----:B0-----:R-:W0:Y:S08]  /*01f0*/  MUFU.RCP R5, R5 ;  /* 0x0000000500057308 */ /* 0x001e300000001000 */
[----:B-1----:R-:W-:Y:S01]  /*0200*/  MUFU.RCP R6, R6 ;  /* 0x0000000600067308 */ /* 0x002fe20000001000 */
[----:B0-----:R-:W-:Y:S01]  /*0210*/  VIADD R2, R5, 0xffffffe ;  /* 0x0ffffffe05027836 */ /* 0x001fe20000000000 */
[----:B------:R-:W-:-:S06]  /*0220*/  LOP3.LUT R5, R9, R4, RZ, 0x3c, !PT ;  /* 0x0000000409057212 */ /* 0x000fcc00078e3cff */
[----:B------:R0:W1:Y:S01]  /*0230*/  F2I.FTZ.U32.TRUNC.NTZ R3, R2 ;  /* 0x0000000200037305 */ /* 0x000062000021f000 */
[----:B------:R-:W-:Y:S01]  /*0240*/  ISETP.GE.AND P2, PT, R5, RZ, PT ;  /* 0x000000ff0500720c */ /* 0x000fe20003f46270 */
[----:B0-----:R-:W-:Y:S02]  /*0250*/  HFMA2 R2, -RZ, RZ, 0, 0 ;  /* 0x00000000ff027431 */ /* 0x001fe400000001ff */
[----:B-1----:R-:W-:-:S04]  /*0260*/  IMAD.MOV R7, RZ, RZ, -R3 ;  /* 0x000000ffff077224 */ /* 0x002fc800078e0a03 */
[----:B------:R-:W-:-:S04]  /*0270*/  IMAD R7, R7, R8, RZ ;  /* 0x0000000807077224 */ /* 0x000fc800078e02ff */
[----:B------:R-:W-:Y:S01]  /*0280*/  IMAD.HI.U32 R3, R3, R7, R2 ;  /* 0x0000000703037227 */ /* 0x000fe200078e0002 */
[----:B------:R-:W-:-:S05]  /*0290*/  IADD3 R7, PT, PT, R6, 0xffffffe, RZ ;  /* 0x0ffffffe06077810 */ /* 0x000fca0007ffe0ff */
[----:B------:R-:W-:-:S04]  /*02a0*/  IMAD.HI.U32 R2, R3, R10, RZ ;  /* 0x0000000a03027227 */ /* 0x000fc800078e00ff */
[----:B------:R-:W-:-:S04]  /*02b0*/  IMAD.MOV R3, RZ, RZ, -R2 ;  /* 0x000000ffff037224 */ /* 0x000fc800078e0a02 */
[----:B------:R-:W-:-:S05]  /*02c0*/  IMAD R3, R8, R3, R10 ;  /* 0x0000000308037224 */ /* 0x000fca00078e020a */
[----:B------:R-:W-:-:S13]  /*02d0*/  ISETP.GT.U32.AND P1, PT, R8, R3, PT ;  /* 0x000000030800720c */ /* 0x000fda0003f24070 */
[----:B------:R-:W-:Y:S02]  /*02e0*/  @!P1 IMAD.IADD R3, R3, 0x1, -R8 ;  /* 0x0000000103039824 */ /* 0x000fe400078e0a08 */
[----:B------:R-:W-:Y:S01]  /*02f0*/  @!P1 VIADD R2, R2, 0x1 ;  /* 0x0000000102029836 */ /* 0x000fe20000000000 */
[----:B------:R-:W-:Y:S02]  /*0300*/  ISETP.NE.AND P1, PT, R4, RZ, PT ;  /* 0x000000ff0400720c */ /* 0x000fe40003f25270 */
[----:B------:R-:W-:Y:S02]  /*0310*/  ISETP.GE.U32.AND P0, PT, R3, R8, PT ;  /* 0x000000080300720c */ /* 0x000fe40003f06070 */
[----:B------:R-:W0:Y:S11]  /*0320*/  F2I.FTZ.U32.TRUNC.NTZ R3, R7 ;  /* 0x0000000700037305 */ /* 0x000e36000021f000 */
[----:B------:R-:W-:-:S02]  /*0330*/  @P0 VIADD R2, R2, 0x1 ;  /* 0x0000000102020836 */ /* 0x000fc40000000000 */
[----:B0-----:R-:W-:-:S03]  /*0340*/  IMAD.MOV R5, RZ, RZ, -R3 ;  /* 0x000000ffff057224 */ /* 0x001fc600078e0a03 */
[----:B------:R-:W-:Y:S01]  /*0350*/  MOV R10, R2 ;  /* 0x00000002000a7202 */ /* 0x000fe20000000f00 */
[----:B------:R-:W-:Y:S02]  /*0360*/  HFMA2 R2, -RZ, RZ, 0, 0 ;  /* 0x00000000ff027431 */ /* 0x000fe400000001ff */
[----:B------:R-:W-:Y:S02]  /*0370*/  IMAD R5, R5, R12, RZ ;  /* 0x0000000c05057224 */ /* 0x000fe400078e02ff */
[----:B------:R-:W-:Y:S01]  /*0380*/  @!P2 IMAD.MOV R10, RZ, RZ, -R10 ;  /* 0x000000ffff0aa224 */ /* 0x000fe200078e0a0a */
[----:B------:R-:W-:-:S04]  /*0390*/  @!P1 LOP3.LUT R10, RZ, R4, RZ, 0x33, !PT ;  /* 0x00000004ff0a9212 */ /* 0x000fc800078e33ff */
[----:B------:R-:W-:Y:S01]  /*03a0*/  IABS R6, R10 ;  /* 0x0000000a00067213 */ /* 0x000fe20000000000 */
[----:B------:R-:W-:-:S04]  /*03b0*/  IMAD.HI.U32 R2, R3, R5, R2 ;  /* 0x0000000503027227 */ /* 0x000fc800078e0002 */
[----:B------:R-:W-:Y:S02]  /*03c0*/  IMAD.MOV.U32 R3, RZ, RZ, R6 ;  /* 0x000000ffff037224 */ /* 0x000fe400078e0006 */
[----:B------:R-:W0:Y:S01]  /*03d0*/  LDC.64 R6, c[0x0][0x390] ;  /* 0x0000e400ff067b82 */ /* 0x000e220000000a00 */
[----:B------:R-:W-:Y:S02]  /*03e0*/  IMAD.MOV R16, RZ, RZ, -R10 ;  /* 0x000000ffff107224 */ /* 0x000fe400078e0a0a */
[----:B------:R-:W-:-:S04]  /*03f0*/  IMAD.HI.U32 R2, R2, R3, RZ ;  /* 0x0000000302027227 */ /* 0x000fc800078e00ff */
[----:B------:R-:W-:Y:S02]  /*0400*/  IMAD.MOV R5, RZ, RZ, -R2 ;  /* 0x000000ffff057224 */ /* 0x000fe400078e0a02 */
[----:B------:R-:W-:Y:S02]  /*0410*/  IMAD R16, R4, R16, R9 ;  /* 0x0000001004107224 */ /* 0x000fe400078e0209 */
[----:B------:R-:W-:-:S05]  /*0420*/  IMAD R3, R12, R5, R3 ;  /* 0x000000050c037224 */ /* 0x000fca00078e0203 */
[----:B------:R-:W-:-:S13]  /*0430*/  ISETP.GT.U32.AND P1, PT, R12, R3, PT ;  /* 0x000000030c00720c */ /* 0x000fda0003f24070 */
[-C--:B------:R-:W-:Y:S01]  /*0440*/  @!P1 IADD3 R3, PT, PT, R3, -R12.reuse, RZ ;  /* 0x8000000c03039210 */ /* 0x080fe20007ffe0ff */
[----:B------:R-:W-:Y:S01]  /*0450*/  @!P1 VIADD R2, R2, 0x1 ;  /* 0x0000000102029836 */ /* 0x000fe20000000000 */
[----:B------:R-:W-:Y:S02]  /*0460*/  ISETP.NE.AND P1, PT, R17, RZ, PT ;  /* 0x000000ff1100720c */ /* 0x000fe40003f25270 */
[----:B------:R-:W-:Y:S02]  /*0470*/  ISETP.GE.U32.AND P0, PT, R3, R12, PT ;  /* 0x0000000c0300720c */ /* 0x000fe40003f06070 */
[----:B------:R-:W-:-:S04]  /*0480*/  LOP3.LUT R3, R10, R17, RZ, 0x3c, !PT ;  /* 0x000000110a037212 */ /* 0x000fc800078e3cff */
[----:B------:R-:W-:-:S07]  /*0490*/  ISETP.GE.AND P2, PT, R3, RZ, PT ;  /* 0x000000ff0300720c */ /* 0x000fce0003f46270 */
[----:B------:R-:W-:-:S05]  /*04a0*/  @P0 VIADD R2, R2, 0x1 ;  /* 0x0000000102020836 */ /* 0x000fca0000000000 */
[----:B------:R-:W-:Y:S02]  /*04b0*/  MOV R18, R2 ;  /* 0x0000000200127202 */ /* 0x000fe40000000f00 */
[----:B------:R-:W1:Y:S03]  /*04c0*/  LDC.64 R2, c[0x0][0x398] ;  /* 0x0000e600ff027b82 */ /* 0x000e660000000a00 */
[----:B------:R-:W-:Y:S01]  /*04d0*/  @!P2 IMAD.MOV R18, RZ, RZ, -R18 ;  /* 0x000000ffff12a224 */ /* 0x000fe200078e0a12 */
[----:B------:R-:W-:-:S04]  /*04e0*/  @!P1 LOP3.LUT R18, RZ, R17, RZ, 0x33, !PT ;  /* 0x00000011ff129212 */ /* 0x000fc800078e33ff */
[C---:B------:R-:W-:Y:S01]  /*04f0*/  IADD3 R8, PT, PT, -R18.reuse, RZ, RZ ;  /* 0x000000ff12087210 */ /* 0x040fe20007ffe1ff */
[----:B------:R-:W-:-:S04]  /*0500*/  IMAD.HI R14, R18, 0x55555556, RZ ;  /* 0x55555556120e7827 */ /* 0x000fc800078e02ff */
[----:B------:R-:W-:Y:S01]  /*0510*/  IMAD R17, R17, R8, R10 ;  /* 0x0000000811117224 */ /* 0x000fe200078e020a */
[----:B------:R-:W-:-:S03]  /*0520*/  LEA.HI R14, R14, R14, RZ, 0x1 ;  /* 0x0000000e0e0e7211 */ /* 0x000fc600078f08ff */
[C---:B------:R-:W-:Y:S01]  /*0530*/  IMAD R4, R17.reuse, R4, R16 ;  /* 0x0000000411047224 */ /* 0x040fe200078e0210 */
[----:B------:R-:W-:Y:S01]  /*0540*/  IADD3 R25, PT, PT, R17, -UR6, RZ ;  /* 0x8000000611197c10 */ /* 0x000fe2000fffe0ff */
[----:B------:R-:W-:-:S04]  /*0550*/  IMAD R19, R14, 0x3, RZ ;  /* 0x000000030e137824 */ /* 0x000fc800078e02ff */
[----:B------:R-:W-:Y:S02]  /*0560*/  IMAD.IADD R18, R18, 0x1, -R19 ;  /* 0x0000000112127824 */ /* 0x000fe400078e0a13 */
[C---:B------:R-:W-:Y:S02]  /*0570*/  IMAD R19, R15.reuse, R19, RZ ;  /* 0x000000130f137224 */ /* 0x040fe400078e02ff */
[----:B------:R-:W-:-:S04]  /*0580*/  IMAD R4, R15, R18, R4 ;  /* 0x000000120f047224 */ /* 0x000fc800078e0204 */
[----:B------:R-:W-:-:S04]  /*0590*/  IMAD.IADD R9, R19, 0x1, R4 ;  /* 0x0000000113097824 */ /* 0x000fc800078e0204 */
[----:B0-----:R-:W-:-:S04]  /*05a0*/  IMAD.WIDE R4, R9, 0x4, R6 ;  /* 0x0000000409047825 */ /* 0x001fc800078e0206 */
[----:B-1----:R-:W-:Y:S01]  /*05b0*/  IMAD.WIDE R2, R9, 0x4, R2 ;  /* 0x0000000409027825 */ /* 0x002fe200078e0202 */
[----:B------:R0:W-:Y:S03]  /*05c0*/  STG.E desc[UR10][R4.64], RZ ;  /* 0x000000ff04007986 */ /* 0x0001e6000c10190a */
[----:B------:R-:W-:Y:S01]  /*05d0*/  VIADD R6, R17, UR6 ;  /* 0x0000000611067c36 */ /* 0x000fe20008000000 */
[----:B------:R0:W-:Y:S04]  /*05e0*/  STG.E desc[UR10][R2.64], RZ ;  /* 0x000000ff02007986 */ /* 0x0001e8000c10190a */
[----:B------:R-:W-:-:S13]  /*05f0*/  ISETP.GT.AND P0, PT, R25, R6, PT ;  /* 0x000000061900720c */ /* 0x000fda0003f04270 */
[----:B0-----:R-:W-:Y:S05]  /*0600*/  @P0 BRA `(.L_x_1) ;  /* 0x0000000800e40947 */ /* 0x001fea0003800000 */
[C---:B------:R-:W-:Y:S01]  /*0610*/  VIADD R20, R16.reuse, -UR6 ;  /* 0x8000000610147c36 */ /* 0x040fe20008000000 */
[----:B------:R-:W-:Y:S01]  /*0620*/  MOV R23, RZ ;  /* 0x000000ff00177202 */ /* 0x000fe20000000f00 */
[----:B------:R-:W-:Y:S02]  /*0630*/  VIADD R27, R16, UR6 ;  /* 0x00000006101b7c36 */ /* 0x000fe40008000000 */
[----:B------:R-:W-:-:S07]  /*0640*/  IMAD.MOV.U32 R21, RZ, RZ, RZ ;  /* 0x000000ffff157224 */ /* 0x000fce00078e00ff */
.L_x_19:
[----:B------:R-:W-:Y:S01]  /*0650*/  ISETP.GT.AND P0, PT, R20, R27, PT ;  /* 0x0000001b1400720c */ /* 0x000fe20003f04270 */
[----:B------:R-:W-:-:S12]  /*0660*/  BSSY.RECONVERGENT B0, `(.L_x_2) ;  /* 0x00000af000007945 */ /* 0x000fd80003800200 */
[----:B------:R-:W-:Y:S05]  /*0670*/  @P0 BRA `(.L_x_3) ;  /* 0x0000000800b40947 */ /* 0x000fea0003800000 */
[----:B------:R-:W0:Y:S01]  /*0680*/  LDC R29, c[0x0][0x3a8] ;  /* 0x0000ea00ff1d7b82 */ /* 0x000e220000000800 */
[----:B------:R-:W1:Y:S01]  /*0690*/  LDCU UR5, c[0x0][0x3a4] ;  /* 0x00007480ff0577ac */ /* 0x000e620008000800 */
[----:B------:R-:W-:Y:S01]  /*06a0*/  LOP3.LUT R6, R20, R25, RZ, 0xfc, !PT ;  /* 0x0000001914067212 */ /* 0x000fe200078efcff */
[----:B------:R-:W-:Y:S05]  /*06b0*/  BSSY.RECONVERGENT B2, `(.L_x_4) ;  /* 0x000001c000027945 */ /* 0x000fea0003800200 */
[----:B------:R-:W2:Y:S08]  /*06c0*/  LDC.64 R12, c[0x0][0x388] ;  /* 0x0000e200ff0c7b82 */ /* 0x000eb00000000a00 */
[----:B------:R-:W3:Y:S01]  /*06d0*/  LDC.64 R8, c[0x0][0x380] ;  /* 0x0000e000ff087b82 */ /* 0x000ee20000000a00 */
[----:B-1----:R-:W-:Y:S01]  /*06e0*/  ISETP.GE.AND P4, PT, R25, UR5, PT ;  /* 0x0000000519007c0c */ /* 0x002fe2000bf86270 */
[----:B------:R-:W-:-:S02]  /*06f0*/  IMAD R24, R14, UR5, R25 ;  /* 0x000000050e187c24 */ /* 0x000fc4000f8e0219 */
[-C--:B0-----:R-:W-:Y:S01]  /*0700*/  IMAD R7, R25, R29.reuse, R19 ;  /* 0x0000001d19077224 */ /* 0x081fe200078e0213 */
[----:B------:R-:W-:-:S03]  /*0710*/  ISETP.GE.OR P0, PT, R20, R29, P4 ;  /* 0x0000001d1400720c */ /* 0x000fc60002706670 */
[----:B------:R-:W-:Y:S01]  /*0720*/  IMAD.IADD R7, R20, 0x1, R7 ;  /* 0x0000000114077824 */ /* 0x000fe200078e0207 */
[----:B------:R-:W-:-:S03]  /*0730*/  ISETP.LT.OR P0, PT, R6, RZ, P0 ;  /* 0x000000ff0600720c */ /* 0x000fc60000701670 */
[----:B--2---:R-:W-:-:S04]  /*0740*/  IMAD.WIDE R12, R7, 0x4, R12 ;  /* 0x00000004070c7825 */ /* 0x004fc800078e020c */
[----:B------:R-:W-:Y:S02]  /*0750*/  IMAD R7, R24, R29, R20 ;  /* 0x0000001d18077224 */ /* 0x000fe400078e0214 */
[----:B------:R-:W-:-:S04]  /*0760*/  IMAD.WIDE R10, R15, 0x4, R12 ;  /* 0x000000040f0a7825 */ /* 0x000fc800078e020c */
[----:B---3--:R-:W-:-:S04]  /*0770*/  IMAD.WIDE R8, R7, 0x4, R8 ;  /* 0x0000000407087825 */ /* 0x008fc800078e0208 */
[----:B------:R-:W-:Y:S01]  /*0780*/  IMAD.WIDE R6, R15, 0x4, R10 ;  /* 0x000000040f067825 */ /* 0x000fe200078e020a */
[----:B------:R-:W-:Y:S06]  /*0790*/  @P0 BRA `(.L_x_5) ;  /* 0x0000000000340947 */ /* 0x000fec0003800000 */
[----:B------:R-:W2:Y:S04]  /*07a0*/  LDG.E R28, desc[UR10][R6.64] ;  /* 0x0000000a061c7981 */ /* 0x000ea8000c1e1900 */
[----:B------:R-:W3:Y:S04]  /*07b0*/  LDG.E R26, desc[UR10][R10.64] ;  /* 0x0000000a0a1a7981 */ /* 0x000ee8000c1e1900 */
[----:B------:R-:W4:Y:S01]  /*07c0*/  LDG.E R22, desc[UR10][R12.64] ;  /* 0x0000000a0c167981 */ /* 0x000f22000c1e1900 */
[----:B--2---:R-:W0:Y:S08]  /*07d0*/  F2I.TRUNC.NTZ R33, R28 ;  /* 0x0000001c00217305 */ /* 0x004e30000020f100 */
[----:B---3--:R-:W1:Y:S01]  /*07e0*/  F2I.TRUNC.NTZ R26, R26 ;  /* 0x0000001a001a7305 */ /* 0x008e62000020f100 */
[----:B0-----:R-:W-:-:S07]  /*07f0*/  ISETP.NE.AND P0, PT, R33, R16, PT ;  /* 0x000000102100720c */ /* 0x001fce0003f05270 */
[----:B----4-:R-:W0:Y:S01]  /*0800*/  F2I.TRUNC.NTZ R31, R22 ;  /* 0x00000016001f7305 */ /* 0x010e22000020f100 */
[----:B-1----:R-:W-:-:S04]  /*0810*/  ISETP.NE.OR P0, PT, R26, R17, P0 ;  /* 0x000000111a00720c */ /* 0x002fc80000705670 */
[----:B0-----:R-:W-:-:S13]  /*0820*/  ISETP.NE.OR P0, PT, R31, R18, P0 ;  /* 0x000000121f00720c */ /* 0x001fda0000705670 */
[----:B------:R-:W-:Y:S05]  /*0830*/  @P0 BRA `(.L_x_5) ;  /* 0x00000000000c0947 */ /* 0x000fea0003800000 */
[----:B------:R-:W2:Y:S01]  /*0840*/  LDG.E R22, desc[UR10][R8.64] ;  /* 0x0000000a08167981 */ /* 0x000ea2000c1e1900 */
[----:B------:R-:W-:Y:S01]  /*0850*/  FADD R23, R23, 1 ;  /* 0x3f80000017177421 */ /* 0x000fe20000000000 */
[----:B--2---:R-:W-:-:S07]  /*0860*/  FADD R21, R21, R22 ;  /* 0x0000001615157221 */ /* 0x004fce0000000000 */
.L_x_5:
[----:B------:R-:W-:Y:S05]  /*0870*/  BSYNC.RECONVERGENT B2 ;  /* 0x0000000000027941 */ /* 0x000fea0003800200 */
.L_x_4:
[----:B------:R-:W-:Y:S01]  /*0880*/  ULOP3.LUT UR5, UR6, 0x1, URZ, 0xc0, !UPT ;  /* 0x0000000106057892 */ /* 0x000fe2000f8ec0ff */
[----:B------:R-:W-:-:S03]  /*0890*/  IADD3 R22, PT, PT, R20, 0x1, RZ ;  /* 0x0000000114167810 */ /* 0x000fc60007ffe0ff */
[----:B------:R-:W-:-:S09]  /*08a0*/  UISETP.NE.U32.AND UP0, UPT, UR5, 0x1, UPT ;  /* 0x000000010500788c */ /* 0x000fd2000bf05070 */
[----:B------:R-:W-:Y:S05]  /*08b0*/  BRA.U UP0, `(.L_x_6) ;  /* 0x0000000100a07547 */ /* 0x000fea000b800000 */
[----:B------:R-:W-:Y:S01]  /*08c0*/  ISETP.GE.OR P0, PT, R22, R29, P4 ;  /* 0x0000001d1600720c */ /* 0x000fe20002706670 */
[----:B------:R-:W-:Y:S01]  /*08d0*/  VIADD R26, R20, 0x2 ;  /* 0x00000002141a7836 */ /* 0x000fe20000000000 */
[----:B------:R-:W-:Y:S01]  /*08e0*/  LOP3.LUT R22, R22, R25, RZ, 0xfc, !PT ;  /* 0x0000001916167212 */ /* 0x000fe200078efcff */
[----:B------:R-:W-:Y:S03]  /*08f0*/  BSSY.RECONVERGENT B2, `(.L_x_7) ;  /* 0x0000014000027945 */ /* 0x000fe60003800200 */
[----:B------:R-:W-:Y:S01]  /*0900*/  ISETP.LT.OR P1, PT, R22, RZ, P0 ;  /* 0x000000ff1600720c */ /* 0x000fe20000721670 */
[----:B------:R-:W-:Y:S01]  /*0910*/  VIADD R22, R20, 0x3 ;  /* 0x0000000314167836 */ /* 0x000fe20000000000 */
[C---:B------:R-:W-:Y:S02]  /*0920*/  ISETP.GE.OR P2, PT, R26.reuse, R29, P4 ;  /* 0x0000001d1a00720c */ /* 0x040fe40002746670 */
[----:B------:R-:W-:-:S04]  /*0930*/  LOP3.LUT R26, R26, R25, RZ, 0xfc, !PT ;  /* 0x000000191a1a7212 */ /* 0x000fc800078efcff */
[----:B------:R-:W-:-:S05]  /*0940*/  ISETP.LT.OR P0, PT, R26, RZ, P2 ;  /* 0x000000ff1a00720c */ /* 0x000fca0001701670 */
[----:B------:R-:W-:Y:S08]  /*0950*/  @P1 BRA `(.L_x_8) ;  /* 0x0000000000341947 */ /* 0x000ff00003800000 */
        /* <DEDUP_REMOVED lines=13> */
.L_x_8:
[----:B------:R-:W-:Y:S05]  /*0a30*/  BSYNC.RECONVERGENT B2 ;  /* 0x0000000000027941 */ /* 0x000fea0003800200 */
.L_x_7:
[----:B------:R-:W-:Y:S04]  /*0a40*/  BSSY.RECONVERGENT B2, `(.L_x_6) ;  /* 0x000000f000027945 */ /* 0x000fe80003800200 */
[----:B------:R-:W-:Y:S05]  /*0a50*/  @P0 BRA `(.L_x_9) ;  /* 0x0000000000340947 */ /* 0x000fea0003800000 */
[----:B------:R-:W2:Y:S04]  /*0a60*/  LDG.E R6, desc[UR10][R6.64+0x8] ;  /* 0x0000080a06067981 */ /* 0x000ea8000c1e1900 */
[----:B------:R-:W3:Y:S04]  /*0a70*/  LDG.E R10, desc[UR10][R10.64+0x8] ;  /* 0x0000080a0a0a7981 */ /* 0x000ee8000c1e1900 */
[----:B------:R-:W4:Y:S01]  /*0a80*/  LDG.E R12, desc[UR10][R12.64+0x8] ;  /* 0x0000080a0c0c7981 */ /* 0x000f22000c1e1900 */
[----:B--2---:R-:W0:Y:S08]  /*0a90*/  F2I.TRUNC.NTZ R33, R6 ;  /* 0x0000000600217305 */ /* 0x004e30000020f100 */
[----:B---3--:R-:W1:Y:S08]  /*0aa0*/  F2I.TRUNC.NTZ R26, R10 ;  /* 0x0000000a001a7305 */ /* 0x008e70000020f100 */
[----:B----4-:R-:W2:Y:S01]  /*0ab0*/  F2I.TRUNC.NTZ R31, R12 ;  /* 0x0000000c001f7305 */ /* 0x010ea2000020f100 */
[----:B0-----:R-:W-:-:S04]  /*0ac0*/  ISETP.NE.AND P0, PT, R33, R16, PT ;  /* 0x000000102100720c */ /* 0x001fc80003f05270 */
[----:B-1----:R-:W-:-:S04]  /*0ad0*/  ISETP.NE.OR P0, PT, R26, R17, P0 ;  /* 0x000000111a00720c */ /* 0x002fc80000705670 */
[----:B--2---:R-:W-:-:S13]  /*0ae0*/  ISETP.NE.OR P0, PT, R31, R18, P0 ;  /* 0x000000121f00720c */ /* 0x004fda0000705670 */
[----:B------:R-:W-:Y:S05]  /*0af0*/  @P0 BRA `(.L_x_9) ;  /* 0x00000000000c0947 */ /* 0x000fea0003800000 */
[----:B------:R-:W2:Y:S01]  /*0b00*/  LDG.E R8, desc[UR10][R8.64+0x8] ;  /* 0x0000080a08087981 */ /* 0x000ea2000c1e1900 */
[----:B------:R-:W-:Y:S01]  /*0b10*/  FADD R23, R23, 1 ;  /* 0x3f80000017177421 */ /* 0x000fe20000000000 */
[----:B--2---:R-:W-:-:S07]  /*0b20*/  FADD R21, R21, R8 ;  /* 0x0000000815157221 */ /* 0x004fce0000000000 */
.L_x_9:
[----:B------:R-:W-:Y:S05]  /*0b30*/  BSYNC.RECONVERGENT B2 ;  /* 0x0000000000027941 */ /* 0x000fea0003800200 */
.L_x_6:
[----:B------:R-:W-:-:S04]  /*0b40*/  USHF.L.U32 UR5, UR6, 0x1, URZ ;  /* 0x0000000106057899 */ /* 0x000fc800080006ff */
[----:B------:R-:W-:-:S09]  /*0b50*/  UISETP.GE.U32.AND UP0, UPT, UR5, 0x3, UPT ;  /* 0x000000030500788c */ /* 0x000fd2000bf06070 */
[----:B------:R-:W-:Y:S05]  /*0b60*/  BRA.U !UP0, `(.L_x_3) ;  /* 0x0000000508787547 */ /* 0x000fea000b800000 */
[----:B------:R-:W-:Y:S02]  /*0b70*/  IMAD R6, R14, UR8, R25 ;  /* 0x000000080e067c24 */ /* 0x000fe4000f8e0219 */
[-CC-:B------:R-:W-:Y:S02]  /*0b80*/  IMAD R31, R24, R29.reuse, R22.reuse ;  /* 0x0000001d181f7224 */ /* 0x180fe400078e0216 */
[----:B------:R-:W-:-:S07]  /*0b90*/  IMAD R29, R6, R29, R22 ;  /* 0x0000001d061d7224 */ /* 0x000fce00078e0216 */
.L_x_18:
[----:B------:R-:W0:Y:S01]  /*0ba0*/  LDC R7, c[0x0][0x3a8] ;  /* 0x0000ea00ff077b82 */ /* 0x000e220000000800 */
[C---:B------:R-:W-:Y:S01]  /*0bb0*/  VIADD R12, R22.reuse, 0x2 ;  /* 0x00000002160c7836 */ /* 0x040fe20000000000 */
[C---:B------:R-:W-:Y:S01]  /*0bc0*/  IADD3 R6, PT, PT, R22.reuse, 0x1, RZ ;  /* 0x0000000116067810 */ /* 0x040fe20007ffe0ff */
[----:B------:R-:W-:Y:S01]  /*0bd0*/  VIADD R24, R22, 0x3 ;  /* 0x0000000316187836 */ /* 0x000fe20000000000 */
[----:B------:R-:W-:Y:S04]  /*0be0*/  BSSY.RECONVERGENT B2, `(.L_x_10) ;  /* 0x0000021000027945 */ /* 0x000fe80003800200 */
[----:B------:R-:W1:Y:S01]  /*0bf0*/  LDC.64 R8, c[0x0][0x388] ;  /* 0x0000e200ff087b82 */ /* 0x000e620000000a00 */
[----:B------:R-:W-:-:S07]  /*0c00*/  LOP3.LUT R13, R24, R25, RZ, 0xfc, !PT ;  /* 0x00000019180d7212 */ /* 0x000fce00078efcff */
[----:B------:R-:W2:Y:S01]  /*0c10*/  LDC.64 R10, c[0x0][0x380] ;  /* 0x0000e000ff0a7b82 */ /* 0x000ea20000000a00 */
[-C--:B0-----:R-:W-:Y:S02]  /*0c20*/  ISETP.GE.OR P2, PT, R22, R7.reuse, P4 ;  /* 0x000000071600720c */ /* 0x081fe40002746670 */
[-C--:B------:R-:W-:Y:S02]  /*0c30*/  ISETP.GE.OR P0, PT, R6, R7.reuse, P4 ;  /* 0x000000070600720c */ /* 0x080fe40002706670 */
[-C--:B------:R-:W-:Y:S02]  /*0c40*/  ISETP.GE.OR P3, PT, R12, R7.reuse, P4 ;  /* 0x000000070c00720c */ /* 0x080fe40002766670 */
[----:B------:R-:W-:Y:S02]  /*0c50*/  ISETP.GE.OR P1, PT, R24, R7, P4 ;  /* 0x000000071800720c */ /* 0x000fe40002726670 */
[-C--:B------:R-:W-:Y:S01]  /*0c60*/  LOP3.LUT R7, R22, R25.reuse, RZ, 0xfc, !PT ;  /* 0x0000001916077212 */ /* 0x080fe200078efcff */
[----:B-1----:R-:W-:Y:S01]  /*0c70*/  IMAD.WIDE R8, R29, 0x4, R8 ;  /* 0x000000041d087825 */ /* 0x002fe200078e0208 */
[----:B------:R-:W-:-:S02]  /*0c80*/  LOP3.LUT R6, R6, R25, RZ, 0xfc, !PT ;  /* 0x0000001906067212 */ /* 0x000fc400078efcff */
[----:B------:R-:W-:Y:S02]  /*0c90*/  ISETP.LT.OR P2, PT, R7, RZ, P2 ;  /* 0x000000ff0700720c */ /* 0x000fe40001741670 */
[----:B------:R-:W-:Y:S01]  /*0ca0*/  ISETP.LT.OR P0, PT, R6, RZ, P0 ;  /* 0x000000ff0600720c */ /* 0x000fe20000701670 */
[----:B------:R-:W-:Y:S01]  /*0cb0*/  IMAD.WIDE R6, R15, 0x4, R8 ;  /* 0x000000040f067825 */ /* 0x000fe200078e0208 */
[----:B------:R-:W-:Y:S02]  /*0cc0*/  LOP3.LUT R12, R12, R25, RZ, 0xfc, !PT ;  /* 0x000000190c0c7212 */ /* 0x000fe400078efcff */
[----:B------:R-:W-:Y:S01]  /*0cd0*/  ISETP.LT.OR P1, PT, R13, RZ, P1 ;  /* 0x000000ff0d00720c */ /* 0x000fe20000f21670 */
[----:B--2---:R-:W-:Y:S01]  /*0ce0*/  IMAD.WIDE R10, R31, 0x4, R10 ;  /* 0x000000041f0a7825 */ /* 0x004fe200078e020a */
[----:B------:R-:W-:-:S03]  /*0cf0*/  ISETP.LT.OR P3, PT, R12, RZ, P3 ;  /* 0x000000ff0c00720c */ /* 0x000fc60001f61670 */
[----:B------:R-:W-:Y:S02]  /*0d00*/  IMAD.WIDE R12, R15, 0x4, R6 ;  /* 0x000000040f0c7825 */ /* 0x000fe400078e0206 */
        /* <DEDUP_REMOVED lines=14> */
.L_x_11:
[----:B------:R-:W-:Y:S05]  /*0df0*/  BSYNC.RECONVERGENT B2 ;  /* 0x0000000000027941 */ /* 0x000fea0003800200 */
.L_x_10:
[----:B------:R-:W-:Y:S04]  /*0e00*/  BSSY.RECONVERGENT B2, `(.L_x_12) ;  /* 0x000000f000027945 */ /* 0x000fe80003800200 */
[----:B------:R-:W-:Y:S05]  /*0e10*/  @P0 BRA `(.L_x_13) ;  /* 0x0000000000340947 */ /* 0x000fea0003800000 */
        /* <DEDUP_REMOVED lines=13> */
.L_x_13:
[----:B------:R-:W-:Y:S05]  /*0ef0*/  BSYNC.RECONVERGENT B2 ;  /* 0x0000000000027941 */ /* 0x000fea0003800200 */
.L_x_12:
        /* <DEDUP_REMOVED lines=15> */
.L_x_15:
[----:B------:R-:W-:Y:S05]  /*0ff0*/  BSYNC.RECONVERGENT B2 ;  /* 0x0000000000027941 */ /* 0x000fea0003800200 */
.L_x_14:
        /* <DEDUP_REMOVED lines=15> */
.L_x_17:
[----:B------:R-:W-:Y:S05]  /*10f0*/  BSYNC.RECONVERGENT B2 ;  /* 0x0000000000027941 */ /* 0x000fea0003800200 */
.L_x_16:
[----:B------:R-:W-:Y:S01]  /*1100*/  ISETP.NE.AND P0, PT, R24, R27, PT ;  /* 0x0000001b1800720c */ /* 0x000fe20003f05270 */
[----:B------:R-:W-:Y:S01]  /*1110*/  VIADD R29, R29, 0x4 ;  /* 0x000000041d1d7836 */ /* 0x000fe20000000000 */
[----:B------:R-:W-:Y:S01]  /*1120*/  IADD3 R31, PT, PT, R31, 0x4, RZ ;  /* 0x000000041f1f7810 */ /* 0x000fe20007ffe0ff */
[----:B------:R-:W-:-:S10]  /*1130*/  VIADD R22, R22, 0x4 ;  /* 0x0000000416167836 */ /* 0x000fd40000000000 */
[----:B------:R-:W-:Y:S05]  /*1140*/  @P0 BRA `(.L_x_18) ;  /* 0xfffffff800940947 */ /* 0x000fea000383ffff */
.L_x_3:
[----:B------:R-:W-:Y:S05]  /*1150*/  BSYNC.RECONVERGENT B0 ;  /* 0x0000000000007941 */ /* 0x000fea0003800200 */
.L_x_2:
[----:B------:R-:W-:-:S04]  /*1160*/  IADD3 R6, PT, PT, R17, UR6, RZ ;  /* 0x0000000611067c10 */ /* 0x000fc8000fffe0ff */
[C---:B------:R-:W-:Y:S01]  /*1170*/  ISETP.NE.AND P0, PT, R25.reuse, R6, PT ;  /* 0x000000061900720c */ /* 0x040fe20003f05270 */
[----:B------:R-:W-:-:S12]  /*1180*/  VIADD R25, R25, 0x1 ;  /* 0x0000000119197836 */ /* 0x000fd80000000000 */
[----:B------:R-:W-:Y:S05]  /*1190*/  @P0 BRA `(.L_x_19) ;  /* 0xfffffff4002c0947 */ /* 0x000fea000383ffff */
.L_x_1:
[----:B------:R-:W-:Y:S05]  /*11a0*/  BSYNC.RECONVERGENT B1 ;  /* 0x0000000000017941 */ /* 0x000fea0003800200 */
.L_x_0:
[----:B------:R0:W-:Y:S01]  /*11b0*/  STG.E desc[UR10][R4.64], R21 ;  /* 0x0000001504007986 */ /* 0x0001e2000c10190a */
[----:B------:R-:W-:-:S03]  /*11c0*/  IADD3 R9, PT, PT, R14, UR4, RZ ;  /* 0x000000040e097c10 */ /* 0x000fc6000fffe0ff */
[----:B------:R0:W-:Y:S01]  /*11d0*/  STG.E desc[UR10][R2.64], R23 ;  /* 0x0000001702007986 */ /* 0x0001e2000c10190a */
[----:B------:R-:W-:-:S13]  /*11e0*/  ISETP.GE.AND P0, PT, R9, R0, PT ;  /* 0x000000000900720c */ /* 0x000fda0003f06270 */
[----:B0-----:R-:W-:Y:S05]  /*11f0*/  @!P0 BRA `(.L_x_20) ;  /* 0xffffffec00d48947 */ /* 0x001fea000383ffff */
[----:B------:R-:W-:Y:S05]  /*1200*/  EXIT ;  /* 0x000000000000794d */ /* 0x000fea0003800000 */
.L_x_21:
[----:B------:R-:W-:-:S00]  /*1210*/  BRA `(.L_x_21) ;  /* 0xfffffffc00fc7947 */ /* 0x000fc0000383ffff */
[----:B------:R-:W-:-:S00]  /*1220*/  NOP ;  /* 0x0000000000007918 */ /* 0x000fc00000000000 */
        /* <DEDUP_REMOVED lines=13> */
.L_x_47:


//--------------------- .text._Z16dark_extract_kerPfS_S_iii --------------------------
	.section	.text._Z16dark_extract_kerPfS_S_iii,"ax",@progbits
	.align	128
        .global         _Z16dark_extract_kerPfS_S_iii
        .type           _Z16dark_extract_kerPfS_S_iii,@function
        .size           _Z16dark_extract_kerPfS_S_iii,(.L_x_48 - _Z16dark_extract_kerPfS_S_iii)
        .other          _Z16dark_extract_kerPfS_S_iii,@"STO_CUDA_ENTRY STV_DEFAULT"
_Z16dark_extract_kerPfS_S_iii:
.text._Z16dark_extract_kerPfS_S_iii:
[----:B------:R-:W-:Y:S01]  /*0000*/  LDC R1, c[0x0][0x37c] ;  /* 0x0000df00ff017b82 */ /* 0x000fe20000000800 */
[----:B------:R-:W0:Y:S07]  /*0010*/  S2R R10, SR_CTAID.X ;  /* 0x00000000000a7919 */ /* 0x000e2e0000002500 */
[----:B------:R-:W1:Y:S01]  /*0020*/  LDC R17, c[0x0][0x3a0] ;  /* 0x0000e800ff117b82 */ /* 0x000e620000000800 */
[----:B------:R-:W2:Y:S01]  /*0030*/  LDCU.64 UR6, c[0x0][0x398] ;  /* 0x00007300ff0677ac */ /* 0x000ea20008000a00 */
[----:B------:R-:W0:Y:S01]  /*0040*/  S2R R3, SR_TID.X ;  /* 0x0000000000037919 */ /* 0x000e220000002100 */
[----:B------:R-:W0:Y:S01]  /*0050*/  LDCU UR5, c[0x0][0x360] ;  /* 0x00006c00ff0577ac */ /* 0x000e220008000800 */
[----:B--2---:R-:W-:-:S06]  /*0060*/  UIMAD UR4, UR7, UR6, URZ ;  /* 0x00000006070472a4 */ /* 0x004fcc000f8e02ff */
[----:B-1----:R-:W-:Y:S02]  /*0070*/  IMAD R0, R17, UR4, RZ ;  /* 0x0000000411007c24 */ /* 0x002fe4000f8e02ff */
[----:B0-----:R-:W-:-:S05]  /*0080*/  IMAD R10, R10, UR5, R3 ;  /* 0x000000050a0a7c24 */ /* 0x001fca000f8e0203 */
[----:B------:R-:W-:-:S13]  /*0090*/  ISETP.GE.AND P0, PT, R10, R0, PT ;  /* 0x000000000a00720c */ /* 0x000fda0003f06270 */
[----:B------:R-:W-:Y:S05]  /*00a0*/  @P0 EXIT ;  /* 0x000000000000094d */ /* 0x000fea0003800000 */
[----:B------:R-:W-:Y:S01]  /*00b0*/  IABS R14, R17 ;  /* 0x00000011000e7213 */ /* 0x000fe20000000000 */
[----:B------:R-:W0:Y:S01]  /*00c0*/  LDC R15, c[0x0][0x3a0] ;  /* 0x0000e800ff0f7b82 */ /* 0x000e220000000800 */
[----:B------:R-:W1:Y:S01]  /*00d0*/  LDCU UR4, c[0x0][0x370] ;  /* 0x00006e00ff0477ac */ /* 0x000e620008000800 */
[----:B------:R-:W-:Y:S01]  /*00e0*/  IMAD R17, R17, UR7, RZ ;  /* 0x0000000711117c24 */ /* 0x000fe2000f8e02ff */
[----:B------:R-:W2:Y:S01]  /*00f0*/  I2F.RP R8, R14 ;  /* 0x0000000e00087306 */ /* 0x000ea20000209400 */
[----:B------:R-:W-:Y:S01]  /*0100*/  ISETP.NE.AND P0, PT, RZ, UR7, PT ;  /* 0x00000007ff007c0c */ /* 0x000fe2000bf05270 */
[----:B------:R-:W3:Y:S01]  /*0110*/  LDCU.64 UR8, c[0x0][0x358] ;  /* 0x00006b00ff0877ac */ /* 0x000ee20008000a00 */
[----:B------:R-:W-:Y:S02]  /*0120*/  IMAD R20, R17, 0x3, RZ ;  /* 0x0000000311147824 */ /* 0x000fe400078e02ff */
[----:B------:R-:W4:Y:S08]  /*0130*/  LDC R16, c[0x0][0x39c] ;  /* 0x0000e700ff107b82 */ /* 0x000f300000000800 */
[----:B------:R-:W0:Y:S01]  /*0140*/  LDC.64 R6, c[0x0][0x390] ;  /* 0x0000e400ff067b82 */ /* 0x000e220000000a00 */
[----:B--2---:R-:W2:Y:S01]  /*0150*/  MUFU.RCP R8, R8 ;  /* 0x0000000800087308 */ /* 0x004ea20000001000 */
[----:B-1----:R-:W-:-:S06]  /*0160*/  UIMAD UR4, UR5, UR4, URZ ;  /* 0x00000004050472a4 */ /* 0x002fcc000f8e02ff */
[----:B------:R-:W1:Y:S08]  /*0170*/  LDC.64 R4, c[0x0][0x380] ;  /* 0x0000e000ff047b82 */ /* 0x000e700000000a00 */
[----:B------:R-:W0:Y:S01]  /*0180*/  LDC.64 R2, c[0x0][0x388] ;  /* 0x0000e200ff027b82 */ /* 0x000e220000000a00 */
[----:B--2---:R-:W-:-:S04]  /*0190*/  IADD3 R18, PT, PT, R8, 0xffffffe, RZ ;  /* 0x0ffffffe08127810 */ /* 0x004fc80007ffe0ff */
[----:B------:R2:W5:Y:S02]  /*01a0*/  F2I.FTZ.U32.TRUNC.NTZ R19, R18 ;  /* 0x0000001200137305 */ /* 0x000564000021f000 */
[----:B--2---:R-:W-:Y:S02]  /*01b0*/  HFMA2 R18, -RZ, RZ, 0, 0 ;  /* 0x00000000ff127431 */ /* 0x004fe400000001ff */
[----:B-----5:R-:W-:-:S04]  /*01c0*/  IMAD.MOV R9, RZ, RZ, -R19 ;  /* 0x000000ffff097224 */ /* 0x020fc800078e0a13 */
[----:B------:R-:W-:-:S04]  /*01d0*/  IMAD R9, R9, R14, RZ ;  /* 0x0000000e09097224 */ /* 0x000fc800078e02ff */
[----:B------:R-:W-:Y:S01]  /*01e0*/  IMAD.HI.U32 R18, R19, R9, R18 ;  /* 0x0000000913127227 */ /* 0x000fe200078e0012 */
[----:B---34-:R-:W-:-:S07]  /*01f0*/  LOP3.LUT R19, RZ, UR7, RZ, 0x33, !PT ;  /* 0x00000007ff137c12 */ /* 0x018fce000f8e33ff */
.L_x_22:
[----:B------:R-:W-:Y:S02]  /*0200*/  IABS R11, R16 ;  /* 0x00000010000b7213 */ /* 0x000fe40000000000 */
[----:B--2---:R-:W-:Y:S02]  /*0210*/  IABS R9, R10 ;  /* 0x0000000a00097213 */ /* 0x004fe40000000000 */
[----:B------:R-:W2:Y:S01]  /*0220*/  I2F.RP R12, R11 ;  /* 0x0000000b000c7306 */ /* 0x000ea20000209400 */
[----:B0-----:R-:W-:Y:S02]  /*0230*/  IABS R22, R15 ;  /* 0x0000000f00167213 */ /* 0x001fe40000000000 */
[----:B------:R-:W-:-:S04]  /*0240*/  IMAD.HI.U32 R13, R18, R9, RZ ;  /* 0x00000009120d7227 */ /* 0x000fc800078e00ff */
[----:B------:R-:W-:-:S04]  /*0250*/  IMAD.MOV R8, RZ, RZ, -R13 ;  /* 0x000000ffff087224 */ /* 0x000fc800078e0a0d */
[----:B------:R-:W-:Y:S01]  /*0260*/  IMAD R9, R22, R8, R9 ;  /* 0x0000000816097224 */ /* 0x000fe200078e0209 */
[----:B------:R-:W-:Y:S01]  /*0270*/  LOP3.LUT R8, R10, R15, RZ, 0x3c, !PT ;  /* 0x0000000f0a087212 */ /* 0x000fe200078e3cff */
[----:B--2---:R-:W0:Y:S03]  /*0280*/  MUFU.RCP R12, R12 ;  /* 0x0000000c000c7308 */ /* 0x004e260000001000 */
[----:B------:R-:W-:Y:S02]  /*0290*/  ISETP.GT.U32.AND P3, PT, R14, R9, PT ;  /* 0x000000090e00720c */ /* 0x000fe40003f64070 */
[----:B------:R-:W-:-:S11]  /*02a0*/  ISETP.GE.AND P2, PT, R8, RZ, PT ;  /* 0x000000ff0800720c */ /* 0x000fd60003f46270 */
[----:B------:R-:W-:Y:S02]  /*02b0*/  @!P3 IADD3 R9, PT, PT, R9, -R22, RZ ;  /* 0x800000160909b210 */ /* 0x000fe40007ffe0ff */
[----:B------:R-:W-:Y:S01]  /*02c0*/  @!P3 IADD3 R13, PT, PT, R13, 0x1, RZ ;  /* 0x000000010d0db810 */ /* 0x000fe20007ffe0ff */
[----:B0-----:R-:W-:Y:S01]  /*02d0*/  VIADD R21, R12, 0xffffffe ;  /* 0x0ffffffe0c157836 */ /* 0x001fe20000000000 */
[----:B------:R-:W-:Y:S02]  /*02e0*/  ISETP.GE.U32.AND P1, PT, R9, R14, PT ;  /* 0x0000000e0900720c */ /* 0x000fe40003f26070 */
[----:B------:R-:W-:Y:S01]  /*02f0*/  ISETP.NE.AND P3, PT, R15, RZ, PT ;  /* 0x000000ff0f00720c */ /* 0x000fe20003f65270 */
[----:B------:R-:W0:Y:S10]  /*0300*/  F2I.FTZ.U32.TRUNC.NTZ R9, R21 ;  /* 0x0000001500097305 */ /* 0x000e34000021f000 */
[----:B------:R-:W-:-:S04]  /*0310*/  @P1 VIADD R13, R13, 0x1 ;  /* 0x000000010d0d1836 */ /* 0x000fc80000000000 */
[----:B------:R-:W-:Y:S01]  /*0320*/  @!P2 IMAD.MOV R13, RZ, RZ, -R13 ;  /* 0x000000ffff0da224 */ /* 0x000fe200078e0a0d */
[----:B0-----:R-:W-:Y:S02]  /*0330*/  IADD3 R8, PT, PT, RZ, -R9, RZ ;  /* 0x80000009ff087210 */ /* 0x001fe40007ffe0ff */
[----:B------:R-:W-:-:S03]  /*0340*/  @!P3 LOP3.LUT R13, RZ, R15, RZ, 0x33, !PT ;  /* 0x0000000fff0db212 */ /* 0x000fc600078e33ff */
[----:B------:R-:W-:Y:S01]  /*0350*/  IMAD R23, R8, R11, RZ ;  /* 0x0000000b08177224 */ /* 0x000fe200078e02ff */
[----:B------:R-:W-:Y:S02]  /*0360*/  MOV R8, RZ ;  /* 0x000000ff00087202 */ /* 0x000fe40000000f00 */
[----:B------:R-:W-:-:S03]  /*0370*/  IABS R12, R13 ;  /* 0x0000000d000c7213 */ /* 0x000fc60000000000 */
[----:B------:R-:W-:-:S06]  /*0380*/  IMAD.HI.U32 R8, R9, R23, R8 ;  /* 0x0000001709087227 */ /* 0x000fcc00078e0008 */
[----:B------:R-:W-:-:S05]  /*0390*/  IMAD.HI.U32 R8, R8, R12, RZ ;  /* 0x0000000c08087227 */ /* 0x000fca00078e00ff */
[----:B------:R-:W-:-:S05]  /*03a0*/  IADD3 R9, PT, PT, -R8, RZ, RZ ;  /* 0x000000ff08097210 */ /* 0x000fca0007ffe1ff */
[----:B------:R-:W-:Y:S01]  /*03b0*/  IMAD R12, R11, R9, R12 ;  /* 0x000000090b0c7224 */ /* 0x000fe200078e020c */
[----:B------:R-:W-:-:S04]  /*03c0*/  LOP3.LUT R9, R13, R16, RZ, 0x3c, !PT ;  /* 0x000000100d097212 */ /* 0x000fc800078e3cff */
[----:B------:R-:W-:Y:S02]  /*03d0*/  ISETP.GT.U32.AND P2, PT, R11, R12, PT ;  /* 0x0000000c0b00720c */ /* 0x000fe40003f44070 */
[----:B------:R-:W-:-:S11]  /*03e0*/  ISETP.GE.AND P3, PT, R9, RZ, PT ;  /* 0x000000ff0900720c */ /* 0x000fd60003f66270 */
[----:B------:R-:W-:Y:S01]  /*03f0*/  @!P2 IMAD.IADD R12, R12, 0x1, -R11 ;  /* 0x000000010c0ca824 */ /* 0x000fe200078e0a0b */
[----:B------:R-:W-:-:S04]  /*0400*/  @!P2 IADD3 R8, PT, PT, R8, 0x1, RZ ;  /* 0x000000010808a810 */ /* 0x000fc80007ffe0ff */
[----:B------:R-:W-:-:S13]  /*0410*/  ISETP.GE.U32.AND P1, PT, R12, R11, PT ;  /* 0x0000000b0c00720c */ /* 0x000fda0003f26070 */
[----:B------:R-:W-:-:S05]  /*0420*/  @P1 IADD3 R8, PT, PT, R8, 0x1, RZ ;  /* 0x0000000108081810 */ /* 0x000fca0007ffe0ff */
[----:B------:R-:W-:-:S05]  /*0430*/  @!P3 IMAD.MOV R8, RZ, RZ, -R8 ;  /* 0x000000ffff08b224 */ /* 0x000fca00078e0a08 */
[----:B------:R-:W-:Y:S02]  /*0440*/  SEL R21, R19, R8, !P0 ;  /* 0x0000000813157207 */ /* 0x000fe40004000000 */
[----:B------:R-:W-:Y:S02]  /*0450*/  IADD3 R8, PT, PT, -R13, RZ, RZ ;  /* 0x000000ff0d087210 */ /* 0x000fe40007ffe1ff */
[----:B------:R-:W-:Y:S01]  /*0460*/  IADD3 R22, PT, PT, -R21, RZ, RZ ;  /* 0x000000ff15167210 */ /* 0x000fe20007ffe1ff */
[----:B------:R-:W-:Y:S02]  /*0470*/  IMAD R23, R20, R21, RZ ;  /* 0x0000001514177224 */ /* 0x000fe400078e02ff */
[----:B------:R-:W-:Y:S02]  /*0480*/  IMAD R8, R15, R8, R10 ;  /* 0x000000080f087224 */ /* 0x000fe400078e020a */
[----:B------:R-:W-:-:S04]  /*0490*/  IMAD R22, R16, R22, R13 ;  /* 0x0000001610167224 */ /* 0x000fc800078e020d */
[----:B------:R-:W-:-:S04]  /*04a0*/  IMAD R22, R22, R15, R8 ;  /* 0x0000000f16167224 */ /* 0x000fc800078e0208 */
[----:B------:R-:W-:-:S04]  /*04b0*/  IMAD.IADD R9, R23, 0x1, R22 ;  /* 0x0000000117097824 */ /* 0x000fc800078e0216 */
[----:B------:R-:W-:-:S05]  /*04c0*/  IMAD.WIDE R8, R9, 0x4, R2 ;  /* 0x0000000409087825 */ /* 0x000fca00078e0202 */
[----:B------:R-:W2:Y:S01]  /*04d0*/  LDG.E R26, desc[UR8][R8.64] ;  /* 0x00000008081a7981 */ /* 0x000ea2000c1e1900 */
[----:B------:R-:W-:-:S05]  /*04e0*/  IMAD.WIDE R10, R17, 0x4, R8 ;  /* 0x00000004110a7825 */ /* 0x000fca00078e0208 */
[----:B------:R-:W3:Y:S01]  /*04f0*/  LDG.E R27, desc[UR8][R10.64] ;  /* 0x000000080a1b7981 */ /* 0x000ee2000c1e1900 */
[----:B------:R-:W-:-:S06]  /*0500*/  IMAD.WIDE R12, R17, 0x4, R10 ;  /* 0x00000004110c7825 */ /* 0x000fcc00078e020a */
[----:B------:R-:W4:Y:S01]  /*0510*/  LDG.E R12, desc[UR8][R12.64] ;  /* 0x000000080c0c7981 */ /* 0x000f22000c1e1900 */
[----:B--2---:R-:W0:Y:S08]  /*0520*/  F2I.TRUNC.NTZ R26, R26 ;  /* 0x0000001a001a7305 */ /* 0x004e30000020f100 */
[----:B---3--:R-:W2:Y:S08]  /*0530*/  F2I.TRUNC.NTZ R24, R27 ;  /* 0x0000001b00187305 */ /* 0x008eb0000020f100 */
[----:B----4-:R-:W3:Y:S01]  /*0540*/  F2I.TRUNC.NTZ R25, R12 ;  /* 0x0000000c00197305 */ /* 0x010ee2000020f100 */
[----:B0-----:R-:W-:-:S04]  /*0550*/  IMAD R23, R17, R26, R23 ;  /* 0x0000001a11177224 */ /* 0x001fc800078e0217 */
[----:B--2---:R-:W-:-:S05]  /*0560*/  IMAD R24, R24, R15, R23 ;  /* 0x0000000f18187224 */ /* 0x004fca00078e0217 */
[----:B---3--:R-:W-:-:S05]  /*0570*/  IADD3 R25, PT, PT, R25, R24, RZ ;  /* 0x0000001819197210 */ /* 0x008fca0007ffe0ff */
[----:B-1----:R-:W-:-:S06]  /*0580*/  IMAD.WIDE R24, R25, 0x4, R4 ;  /* 0x0000000419187825 */ /* 0x002fcc00078e0204 */
[----:B------:R-:W2:Y:S01]  /*0590*/  LDG.E R25, desc[UR8][R24.64] ;  /* 0x0000000818197981 */ /* 0x000ea2000c1e1900 */
[----:B------:R-:W-:-:S04]  /*05a0*/  IMAD R9, R17, R21, R22 ;  /* 0x0000001511097224 */ /* 0x000fc800078e0216 */
[----:B------:R-:W-:Y:S01]  /*05b0*/  IMAD.WIDE R8, R9, 0x4, R6 ;  /* 0x0000000409087825 */ /* 0x000fe200078e0206 */
[----:B------:R-:W-:-:S04]  /*05c0*/  IADD3 R10, PT, PT, R21, UR4, RZ ;  /* 0x00000004150a7c10 */ /* 0x000fc8000fffe0ff */
[----:B------:R-:W-:Y:S01]  /*05d0*/  ISETP.GE.AND P1, PT, R10, R0, PT ;  /* 0x000000000a00720c */ /* 0x000fe20003f26270 */
[----:B--2---:R2:W-:-:S12]  /*05e0*/  STG.E desc[UR8][R8.64], R25 ;  /* 0x0000001908007986 */ /* 0x0045d8000c101908 */
[----:B------:R-:W-:Y:S05]  /*05f0*/  @!P1 BRA `(.L_x_22) ;  /* 0xfffffffc00009947 */ /* 0x000fea000383ffff */
[----:B------:R-:W-:Y:S05]  /*0600*/  EXIT ;  /* 0x000000000000794d */ /* 0x000fea0003800000 */
.L_x_23:
        /* <DEDUP_REMOVED lines=15> */
.L_x_48:


//--------------------- .text._Z16dark_channel_kerPfS_S_iiii --------------------------
	.section	.text._Z16dark_channel_kerPfS_S_iiii,"ax",@progbits
	.align	128
        .global         _Z16dark_channel_kerPfS_S_iiii
        .type           _Z16dark_channel_kerPfS_S_iiii,@function
        .size           _Z16dark_channel_kerPfS_S_iiii,(.L_x_49 - _Z16dark_channel_kerPfS_S_iiii)
        .other          _Z16dark_channel_kerPfS_S_iiii,@"STO_CUDA_ENTRY STV_DEFAULT"
_Z16dark_channel_kerPfS_S_iiii:
.text._Z16dark_channel_kerPfS_S_iiii:
[----:B------:R-:W-:Y:S01]  /*0000*/  LDC R1, c[0x0][0x37c] ;  /* 0x0000df00ff017b82 */ /* 0x000fe20000000800 */
[----:B------:R-:W0:Y:S01]  /*0010*/  S2R R2, SR_CTAID.X ;  /* 0x0000000000027919 */ /* 0x000e220000002500 */
[----:B------:R-:W1:Y:S01]  /*0020*/  LDCU.64 UR6, c[0x0][0x3a0] ;  /* 0x00007400ff0677ac */ /* 0x000e620008000a00 */
[----:B------:R-:W0:Y:S01]  /*0030*/  S2R R3, SR_TID.X ;  /* 0x0000000000037919 */ /* 0x000e220000002100 */
[----:B------:R-:W1:Y:S01]  /*0040*/  LDCU.64 UR8, c[0x0][0x398] ;  /* 0x00007300ff0877ac */ /* 0x000e620008000a00 */
[----:B------:R-:W0:Y:S01]  /*0050*/  LDCU UR5, c[0x0][0x360] ;  /* 0x00006c00ff0577ac */ /* 0x000e220008000800 */
[----:B-1----:R-:W-:-:S04]  /*0060*/  UIMAD UR4, UR6, UR9, URZ ;  /* 0x00000009060472a4 */ /* 0x002fc8000f8e02ff */
[----:B------:R-:W-:Y:S01]  /*0070*/  UIMAD UR4, UR4, UR8, URZ ;  /* 0x00000008040472a4 */ /* 0x000fe2000f8e02ff */
[----:B0-----:R-:W-:-:S05]  /*0080*/  IMAD R2, R2, UR5, R3 ;  /* 0x0000000502027c24 */ /* 0x001fca000f8e0203 */
[----:B------:R-:W-:Y:S01]  /*0090*/  ISETP.GE.AND P0, PT, R2, UR4, PT ;  /* 0x0000000402007c0c */ /* 0x000fe2000bf06270 */
[----:B------:R-:W-:-:S04]  /*00a0*/  UIADD3 UR4, UPT, UPT, UR7, -0x1, URZ ;  /* 0xffffffff07047890 */ /* 0x000fc8000fffe0ff */
[----:B------:R-:W-:-:S08]  /*00b0*/  ULEA.HI UR4, UR4, UR4, URZ, 0x1 ;  /* 0x0000000404047291 */ /* 0x000fd0000f8f08ff */
[----:B------:R-:W-:Y:S05]  /*00c0*/  @P0 EXIT ;  /* 0x000000000000094d */ /* 0x000fea0003800000 */
[----:B------:R-:W0:Y:S01]  /*00d0*/  LDCU UR6, c[0x0][0x370] ;  /* 0x00006e00ff0677ac */ /* 0x000e220008000800 */
[----:B------:R-:W-:Y:S01]  /*00e0*/  USHF.R.S32.HI UR4, URZ, 0x1, UR4 ;  /* 0x00000001ff047899 */ /* 0x000fe20008011404 */
[----:B------:R-:W1:Y:S03]  /*00f0*/  LDCU.64 UR8, c[0x0][0x358] ;  /* 0x00006b00ff0877ac */ /* 0x000e660008000a00 */
[----:B------:R-:W-:-:S04]  /*0100*/  USHF.L.U32 UR7, UR4, 0x1, URZ ;  /* 0x0000000104077899 */ /* 0x000fc800080006ff */
[----:B------:R-:W-:Y:S02]  /*0110*/  UISETP.GE.U32.AND UP1, UPT, UR7, 0x3, UPT ;  /* 0x000000030700788c */ /* 0x000fe4000bf26070 */
[----:B0-----:R-:W-:-:S12]  /*0120*/  UIMAD UR5, UR5, UR6, URZ ;  /* 0x00000006050572a4 */ /* 0x001fd8000f8e02ff */
.L_x_45:
[----:B------:R-:W0:Y:S01]  /*0130*/  LDC R5, c[0x0][0x3a0] ;  /* 0x0000e800ff057b82 */ /* 0x000e220000000800 */
[----:B------:R-:W-:Y:S01]  /*0140*/  IABS R9, R2 ;  /* 0x0000000200097213 */ /* 0x000fe20000000000 */
[----:B------:R-:W-:-:S06]  /*0150*/  IMAD.MOV.U32 R17, RZ, RZ, RZ ;  /* 0x000000ffff117224 */ /* 0x000fcc00078e00ff */
[----:B------:R-:W2:Y:S01]  /*0160*/  LDC R10, c[0x0][0x39c] ;  /* 0x0000e700ff0a7b82 */ /* 0x000ea20000000800 */
[----:B0-----:R-:W-:-:S04]  /*0170*/  IABS R8, R5 ;  /* 0x0000000500087213 */ /* 0x001fc80000000000 */
[----:B------:R-:W0:Y:S01]  /*0180*/  I2F.RP R0, R8 ;  /* 0x0000000800007306 */ /* 0x000e220000209400 */
[----:B--2---:R-:W-:-:S07]  /*0190*/  IABS R12, R10 ;  /* 0x0000000a000c7213 */ /* 0x004fce0000000000 */
[----:B------:R-:W2:Y:S08]  /*01a0*/  I2F.RP R4, R12 ;  /* 0x0000000c00047306 */ /* 0x000eb00000209400 */
[----:B0-----:R-:W0:Y:S08]  /*01b0*/  MUFU.RCP R0, R0 ;  /* 0x0000000000007308 */ /* 0x001e300000001000 */
[----:B--2---:R-:W-:Y:S01]  /*01c0*/  MUFU.RCP R4, R4 ;  /* 0x0000000400047308 */ /* 0x004fe20000001000 */
[----:B0-----:R-:W-:-:S07]  /*01d0*/  VIADD R6, R0, 0xffffffe ;  /* 0x0ffffffe00067836 */ /* 0x001fce0000000000 */
[----:B------:R0:W2:Y:S02]  /*01e0*/  F2I.FTZ.U32.TRUNC.NTZ R7, R6 ;  /* 0x0000000600077305 */ /* 0x0000a4000021f000 */
[----:B0-----:R-:W-:Y:S02]  /*01f0*/  IMAD.MOV.U32 R6, RZ, RZ, RZ ;  /* 0x000000ffff067224 */ /* 0x001fe400078e00ff */
[----:B--2---:R-:W-:-:S04]  /*0200*/  IMAD.MOV R3, RZ, RZ, -R7 ;  /* 0x000000ffff037224 */ /* 0x004fc800078e0a07 */
[----:B------:R-:W-:-:S04]  /*0210*/  IMAD R3, R3, R8, RZ ;  /* 0x0000000803037224 */ /* 0x000fc800078e02ff */
[----:B------:R-:W-:-:S04]  /*0220*/  IMAD.HI.U32 R7, R7, R3, R6 ;  /* 0x0000000307077227 */ /* 0x000fc800078e0006 */
[----:B------:R-:W-:Y:S02]  /*0230*/  VIADD R6, R4, 0xffffffe ;  /* 0x0ffffffe04067836 */ /* 0x000fe40000000000 */
[----:B------:R-:W-:Y:S02]  /*0240*/  IMAD.HI.U32 R0, R7, R9, RZ ;  /* 0x0000000907007227 */ /* 0x000fe400078e00ff */
[----:B------:R0:W2:Y:S03]  /*0250*/  F2I.FTZ.U32.TRUNC.NTZ R7, R6 ;  /* 0x0000000600077305 */ /* 0x0000a6000021f000 */
[----:B------:R-:W-:-:S05]  /*0260*/  IADD3 R3, PT, PT, -R0, RZ, RZ ;  /* 0x000000ff00037210 */ /* 0x000fca0007ffe1ff */
[----:B------:R-:W-:Y:S02]  /*0270*/  IMAD R3, R8, R3, R9 ;  /* 0x0000000308037224 */ /* 0x000fe400078e0209 */
[----:B0-----:R-:W-:-:S03]  /*0280*/  HFMA2 R6, -RZ, RZ, 0, 0 ;  /* 0x00000000ff067431 */ /* 0x001fc600000001ff */
[----:B------:R-:W-:-:S13]  /*0290*/  ISETP.GT.U32.AND P2, PT, R8, R3, PT ;  /* 0x000000030800720c */ /* 0x000fda0003f44070 */
[----:B------:R-:W-:Y:S02]  /*02a0*/  @!P2 IMAD.IADD R3, R3, 0x1, -R8 ;  /* 0x000000010303a824 */ /* 0x000fe400078e0a08 */
[----:B------:R-:W-:Y:S01]  /*02b0*/  @!P2 VIADD R0, R0, 0x1 ;  /* 0x000000010000a836 */ /* 0x000fe20000000000 */
[----:B------:R-:W-:Y:S02]  /*02c0*/  ISETP.NE.AND P2, PT, R5, RZ, PT ;  /* 0x000000ff0500720c */ /* 0x000fe40003f45270 */
[----:B------:R-:W-:Y:S01]  /*02d0*/  ISETP.GE.U32.AND P0, PT, R3, R8, PT ;  /* 0x000000080300720c */ /* 0x000fe20003f06070 */
[----:B------:R-:W-:Y:S01]  /*02e0*/  IMAD.MOV.U32 R8, RZ, RZ, RZ ;  /* 0x000000ffff087224 */ /* 0x000fe200078e00ff */
[----:B------:R-:W-:-:S04]  /*02f0*/  LOP3.LUT R3, R2, R5, RZ, 0x3c, !PT ;  /* 0x0000000502037212 */ /* 0x000fc800078e3cff */
[----:B------:R-:W-:Y:S01]  /*0300*/  ISETP.GE.AND P1, PT, R3, RZ, PT ;  /* 0x000000ff0300720c */ /* 0x000fe20003f26270 */
[----:B--2---:R-:W-:-:S04]  /*0310*/  IMAD.MOV R3, RZ, RZ, -R7 ;  /* 0x000000ffff037224 */ /* 0x004fc800078e0a07 */
[----:B------:R-:W-:Y:S02]  /*0320*/  IMAD R3, R3, R12, RZ ;  /* 0x0000000c03037224 */ /* 0x000fe400078e02ff */
[----:B------:R-:W-:Y:S02]  /*0330*/  @P0 IADD3 R0, PT, PT, R0, 0x1, RZ ;  /* 0x0000000100000810 */ /* 0x000fe40007ffe0ff */
[----:B------:R-:W-:-:S04]  /*0340*/  IMAD.HI.U32 R6, R7, R3, R6 ;  /* 0x0000000307067227 */ /* 0x000fc800078e0006 */
[----:B------:R-:W-:-:S04]  /*0350*/  IMAD.MOV.U32 R9, RZ, RZ, R0 ;  /* 0x000000ffff097224 */ /* 0x000fc800078e0000 */
[----:B------:R-:W-:Y:S01]  /*0360*/  @!P1 IMAD.MOV R9, RZ, RZ, -R9 ;  /* 0x000000ffff099224 */ /* 0x000fe200078e0a09 */
[----:B------:R-:W-:-:S04]  /*0370*/  @!P2 LOP3.LUT R9, RZ, R5, RZ, 0x33, !PT ;  /* 0x00000005ff09a212 */ /* 0x000fc800078e33ff */
[----:B------:R-:W-:-:S05]  /*0380*/  IABS R0, R9 ;  /* 0x0000000900007213 */ /* 0x000fca0000000000 */
[----:B------:R-:W-:-:S04]  /*0390*/  IMAD.MOV.U32 R3, RZ, RZ, R0 ;  /* 0x000000ffff037224 */ /* 0x000fc800078e0000 */
[----:B------:R-:W-:-:S04]  /*03a0*/  IMAD.HI.U32 R0, R6, R3, RZ ;  /* 0x0000000306007227 */ /* 0x000fc800078e00ff */
[----:B------:R-:W-:Y:S02]  /*03b0*/  IMAD.MOV R4, RZ, RZ, -R0 ;  /* 0x000000ffff047224 */ /* 0x000fe400078e0a00 */
[----:B------:R-:W-:Y:S02]  /*03c0*/  IMAD.MOV.U32 R6, RZ, RZ, RZ ;  /* 0x000000ffff067224 */ /* 0x000fe400078e00ff */
[----:B------:R-:W-:Y:S02]  /*03d0*/  IMAD R3, R12, R4, R3 ;  /* 0x000000040c037224 */ /* 0x000fe400078e0203 */
[----:B------:R-:W-:-:S03]  /*03e0*/  IMAD.MOV.U32 R4, RZ, RZ, 0x4b18967f ;  /* 0x4b18967fff047424 */ /* 0x000fc600078e00ff */
[----:B------:R-:W-:-:S13]  /*03f0*/  ISETP.GT.U32.AND P2, PT, R12, R3, PT ;  /* 0x000000030c00720c */ /* 0x000fda0003f44070 */
[----:B------:R-:W-:Y:S01]  /*0400*/  @!P2 IMAD.IADD R3, R3, 0x1, -R12 ;  /* 0x000000010303a824 */ /* 0x000fe200078e0a0c */
[----:B------:R-:W-:Y:S02]  /*0410*/  @!P2 IADD3 R0, PT, PT, R0, 0x1, RZ ;  /* 0x000000010000a810 */ /* 0x000fe40007ffe0ff */
[----:B------:R-:W-:Y:S02]  /*0420*/  ISETP.NE.AND P2, PT, R10, RZ, PT ;  /* 0x000000ff0a00720c */ /* 0x000fe40003f45270 */
[----:B------:R-:W-:Y:S02]  /*0430*/  ISETP.GE.U32.AND P0, PT, R3, R12, PT ;  /* 0x0000000c0300720c */ /* 0x000fe40003f06070 */
[----:B------:R-:W-:-:S04]  /*0440*/  LOP3.LUT R3, R9, R10, RZ, 0x3c, !PT ;  /* 0x0000000a09037212 */ /* 0x000fc800078e3cff */
[----:B------:R-:W-:Y:S01]  /*0450*/  ISETP.GE.AND P1, PT, R3, RZ, PT ;  /* 0x000000ff0300720c */ /* 0x000fe20003f26270 */
[----:B------:R-:W-:-:S04]  /*0460*/  IMAD.MOV R3, RZ, RZ, -R9 ;  /* 0x000000ffff037224 */ /* 0x000fc800078e0a09 */
[----:B------:R-:W-:Y:S02]  /*0470*/  IMAD R5, R5, R3, R2 ;  /* 0x0000000305057224 */ /* 0x000fe400078e0202 */
[----:B------:R-:W-:Y:S02]  /*0480*/  @P0 VIADD R0, R0, 0x1 ;  /* 0x0000000100000836 */ /* 0x000fe40000000000 */
[C---:B------:R-:W-:Y:S01]  /*0490*/  VIADD R15, R5.reuse, UR4 ;  /* 0x00000004050f7c36 */ /* 0x040fe20008000000 */
[----:B------:R-:W-:-:S03]  /*04a0*/  IADD3 R13, PT, PT, R5, -UR4, RZ ;  /* 0x80000004050d7c10 */ /* 0x000fc6000fffe0ff */
[----:B------:R-:W-:Y:S01]  /*04b0*/  @!P1 IMAD.MOV R0, RZ, RZ, -R0 ;  /* 0x000000ffff009224 */ /* 0x000fe200078e0a00 */
[----:B------:R-:W-:Y:S01]  /*04c0*/  @!P2 LOP3.LUT R0, RZ, R10, RZ, 0x33, !PT ;  /* 0x0000000aff00a212 */ /* 0x000fe200078e33ff */
[C---:B------:R-:W-:Y:S01]  /*04d0*/  VIADD R14, R13.reuse, 0x2 ;  /* 0x000000020d0e7836 */ /* 0x040fe20000000000 */
[C---:B------:R-:W-:Y:S02]  /*04e0*/  IADD3 R16, PT, PT, R13.reuse, 0x1, RZ ;  /* 0x000000010d107810 */ /* 0x040fe40007ffe0ff */
[----:B------:R-:W-:Y:S02]  /*04f0*/  IADD3 R7, PT, PT, -R0, RZ, RZ ;  /* 0x000000ff00077210 */ /* 0x000fe40007ffe1ff */
[----:B------:R-:W-:Y:S01]  /*0500*/  I2FP.F32.S32 R22, R13 ;  /* 0x0000000d00167245 */ /* 0x000fe20000201400 */
[----:B------:R-:W-:Y:S01]  /*0510*/  VIADD R13, R13, 0x3 ;  /* 0x000000030d0d7836 */ /* 0x000fe20000000000 */
[----:B------:R-:W-:Y:S01]  /*0520*/  I2FP.F32.S32 R21, R16 ;  /* 0x0000001000157245 */ /* 0x000fe20000201400 */
[----:B------:R-:W-:Y:S01]  /*0530*/  IMAD R10, R10, R7, R9 ;  /* 0x000000070a0a7224 */ /* 0x000fe200078e0209 */
[----:B------:R-:W-:Y:S01]  /*0540*/  I2FP.F32.S32 R20, R14 ;  /* 0x0000000e00147245 */ /* 0x000fe20000201400 */
[----:B------:R-:W-:-:S07]  /*0550*/  IMAD.MOV.U32 R7, RZ, RZ, RZ ;  /* 0x000000ffff077224 */ /* 0x000fce00078e00ff */
.L_x_44:
[C---:B------:R-:W-:Y:S01]  /*0560*/  VIADD R2, R10.reuse, UR4 ;  /* 0x000000040a027c36 */ /* 0x040fe20008000000 */
[----:B------:R-:W-:Y:S01]  /*0570*/  IADD3 R11, PT, PT, R10, -UR4, RZ ;  /* 0x800000040a0b7c10 */ /* 0x000fe2000fffe0ff */
[----:B------:R-:W-:Y:S03]  /*0580*/  BSSY.RECONVERGENT B1, `(.L_x_24) ;  /* 0x0000083000017945 */ /* 0x000fe60003800200 */
[----:B------:R-:W-:-:S13]  /*0590*/  ISETP.GT.AND P0, PT, R11, R2, PT ;  /* 0x000000020b00720c */ /* 0x000fda0003f04270 */
[----:B------:R-:W-:Y:S05]  /*05a0*/  @P0 BRA `(.L_x_25) ;  /* 0x0000000800000947 */ /* 0x000fea0003800000 */
[----:B------:R-:W0:Y:S01]  /*05b0*/  LDC R9, c[0x0][0x39c] ;  /* 0x0000e700ff097b82 */ /* 0x000e220000000800 */
[----:B------:R-:W0:Y:S01]  /*05c0*/  LDCU UR6, c[0x0][0x3a0] ;  /* 0x00007400ff0677ac */ /* 0x000e220008000800 */
[----:B------:R-:W-:Y:S01]  /*05d0*/  IMAD R12, R0, 0x3, R17 ;  /* 0x00000003000c7824 */ /* 0x000fe200078e0211 */
[----:B------:R-:W-:Y:S01]  /*05e0*/  I2FP.F32.U32 R18, R17 ;  /* 0x0000001100127245 */ /* 0x000fe20000201000 */
[----:B0-----:R-:W-:-:S07]  /*05f0*/  IMAD R9, R9, UR6, RZ ;  /* 0x0000000609097c24 */ /* 0x001fce000f8e02ff */
.L_x_43:
[----:B------:R-:W-:Y:S01]  /*0600*/  VIADD R26, R5, -UR4 ;  /* 0x80000004051a7c36 */ /* 0x000fe20008000000 */
[----:B------:R-:W-:Y:S04]  /*0610*/  BSSY.RECONVERGENT B0, `(.L_x_26) ;  /* 0x0000075000007945 */ /* 0x000fe80003800200 */
[----:B------:R-:W-:-:S13]  /*0620*/  ISETP.GT.AND P0, PT, R26, R15, PT ;  /* 0x0000000f1a00720c */ /* 0x000fda0003f04270 */
[----:B------:R-:W-:Y:S05]  /*0630*/  @P0 BRA `(.L_x_27) ;  /* 0x0000000400c80947 */ /* 0x000fea0003800000 */
[----:B------:R-:W0:Y:S01]  /*0640*/  LDC R24, c[0x0][0x39c] ;  /* 0x0000e700ff187b82 */ /* 0x000e220000000800 */
[----:B------:R-:W-:Y:S01]  /*0650*/  LOP3.LUT R25, R26, R11, RZ, 0xfc, !PT ;  /* 0x0000000b1a197212 */ /* 0x000fe200078efcff */
[----:B------:R-:W-:Y:S01]  /*0660*/  IMAD R28, R9, R12, RZ ;  /* 0x0000000c091c7224 */ /* 0x000fe200078e02ff */
[----:B------:R-:W-:Y:S05]  /*0670*/  BSSY.RECONVERGENT B2, `(.L_x_28) ;  /* 0x0000011000027945 */ /* 0x000fea0003800200 */
[----:B------:R-:W2:Y:S08]  /*0680*/  LDC R19, c[0x0][0x3a0] ;  /* 0x0000e800ff137b82 */ /* 0x000eb00000000800 */
[----:B------:R-:W3:Y:S01]  /*0690*/  LDC.64 R2, c[0x0][0x380] ;  /* 0x0000e000ff027b82 */ /* 0x000ee20000000a00 */
[----:B0-----:R-:W-:-:S04]  /*06a0*/  ISETP.GE.AND P2, PT, R11, R24, PT ;  /* 0x000000180b00720c */ /* 0x001fc80003f46270 */
[-C--:B--2---:R-:W-:Y:S01]  /*06b0*/  ISETP.GE.OR P0, PT, R26, R19.reuse, P2 ;  /* 0x000000131a00720c */ /* 0x084fe20001706670 */
[----:B------:R-:W-:-:S03]  /*06c0*/  IMAD R23, R11, R19, R28 ;  /* 0x000000130b177224 */ /* 0x000fc600078e021c */
[----:B------:R-:W-:Y:S02]  /*06d0*/  ISETP.LT.OR P0, PT, R25, RZ, P0 ;  /* 0x000000ff1900720c */ /* 0x000fe40000701670 */
[----:B------:R-:W-:-:S05]  /*06e0*/  IADD3 R23, PT, PT, R26, R23, RZ ;  /* 0x000000171a177210 */ /* 0x000fca0007ffe0ff */
[----:B---3--:R-:W-:Y:S01]  /*06f0*/  IMAD.WIDE R2, R23, 0x4, R2 ;  /* 0x0000000417027825 */ /* 0x008fe200078e0202 */
[----:B------:R-:W-:-:S05]  /*0700*/  I2FP.F32.S32 R23, R11 ;  /* 0x0000000b00177245 */ /* 0x000fca0000201400 */
[----:B------:R-:W-:Y:S05]  /*0710*/  @P0 BRA `(.L_x_29) ;  /* 0x0000000000180947 */ /* 0x000fea0003800000 */
[----:B-1----:R-:W2:Y:S02]  /*0720*/  LDG.E R25, desc[UR8][R2.64] ;  /* 0x0000000802197981 */ /* 0x002ea4000c1e1900 */
[----:B--2---:R-:W-:-:S13]  /*0730*/  FSETP.GEU.AND P0, PT, R25, R4, PT ;  /* 0x000000041900720b */ /* 0x004fda0003f0e000 */
[----:B------:R-:W-:Y:S01]  /*0740*/  @!P0 IMAD.MOV.U32 R4, RZ, RZ, R25 ;  /* 0x000000ffff048224 */ /* 0x000fe200078e0019 */
[----:B------:R-:W-:Y:S01]  /*0750*/  @!P0 MOV R7, R23 ;  /* 0x0000001700078202 */ /* 0x000fe20000000f00 */
[----:B------:R-:W-:Y:S02]  /*0760*/  @!P0 IMAD.MOV.U32 R6, RZ, RZ, R18 ;  /* 0x000000ffff068224 */ /* 0x000fe400078e0012 */
[----:B------:R-:W-:-:S07]  /*0770*/  @!P0 IMAD.MOV.U32 R8, RZ, RZ, R22 ;  /* 0x000000ffff088224 */ /* 0x000fce00078e0016 */
.L_x_29:
[----:B-1----:R-:W-:Y:S05]  /*0780*/  BSYNC.RECONVERGENT B2 ;  /* 0x0000000000027941 */ /* 0x002fea0003800200 */
.L_x_28:
[----:B------:R-:W-:Y:S01]  /*0790*/  ULOP3.LUT UP0, URZ, UR4, 0x1, URZ, 0xc0, !UPT ;  /* 0x0000000104ff7892 */ /* 0x000fe2000f80c0ff */
[----:B------:R-:W-:-:S08]  /*07a0*/  IMAD.MOV.U32 R28, RZ, RZ, R16 ;  /* 0x000000ffff1c7224 */ /* 0x000fd000078e0010 */
[----:B------:R-:W-:Y:S05]  /*07b0*/  BRA.U !UP0, `(.L_x_30) ;  /* 0x0000000108687547 */ /* 0x000fea000b800000 */
[C---:B------:R-:W-:Y:S01]  /*07c0*/  ISETP.GE.OR P0, PT, R16.reuse, R19, P2 ;  /* 0x000000131000720c */ /* 0x040fe20001706670 */
[----:B------:R-:W-:Y:S01]  /*07d0*/  BSSY.RECONVERGENT B2, `(.L_x_31) ;  /* 0x000000d000027945 */ /* 0x000fe20003800200 */
[----:B------:R-:W-:Y:S02]  /*07e0*/  LOP3.LUT R25, R16, R11, RZ, 0xfc, !PT ;  /* 0x0000000b10197212 */ /* 0x000fe400078efcff */
[C---:B------:R-:W-:Y:S02]  /*07f0*/  ISETP.GE.OR P1, PT, R14.reuse, R19, P2 ;  /* 0x000000130e00720c */ /* 0x040fe40001726670 */
[----:B------:R-:W-:Y:S02]  /*0800*/  ISETP.LT.OR P0, PT, R25, RZ, P0 ;  /* 0x000000ff1900720c */ /* 0x000fe40000701670 */
[----:B------:R-:W-:-:S04]  /*0810*/  LOP3.LUT R26, R14, R11, RZ, 0xfc, !PT ;  /* 0x0000000b0e1a7212 */ /* 0x000fc800078efcff */
[----:B------:R-:W-:-:S07]  /*0820*/  ISETP.LT.OR P1, PT, R26, RZ, P1 ;  /* 0x000000ff1a00720c */ /* 0x000fce0000f21670 */
[----:B------:R-:W-:Y:S06]  /*0830*/  @P0 BRA `(.L_x_32) ;  /* 0x0000000000180947 */ /* 0x000fec0003800000 */
[----:B------:R-:W2:Y:S02]  /*0840*/  LDG.E R25, desc[UR8][R2.64+0x4] ;  /* 0x0000040802197981 */ /* 0x000ea4000c1e1900 */
[----:B--2---:R-:W-:-:S13]  /*0850*/  FSETP.GEU.AND P0, PT, R25, R4, PT ;  /* 0x000000041900720b */ /* 0x004fda0003f0e000 */
[----:B------:R-:W-:Y:S01]  /*0860*/  @!P0 MOV R4, R25 ;  /* 0x0000001900048202 */ /* 0x000fe20000000f00 */
[----:B------:R-:W-:Y:S01]  /*0870*/  @!P0 IMAD.MOV.U32 R6, RZ, RZ, R18 ;  /* 0x000000ffff068224 */ /* 0x000fe200078e0012 */
[----:B------:R-:W-:Y:S01]  /*0880*/  @!P0 MOV R8, R21 ;  /* 0x0000001500088202 */ /* 0x000fe20000000f00 */
[----:B------:R-:W-:-:S07]  /*0890*/  @!P0 IMAD.MOV.U32 R7, RZ, RZ, R23 ;  /* 0x000000ffff078224 */ /* 0x000fce00078e0017 */
.L_x_32:
[----:B------:R-:W-:Y:S05]  /*08a0*/  BSYNC.RECONVERGENT B2 ;  /* 0x0000000000027941 */ /* 0x000fea0003800200 */
.L_x_31:
[----:B------:R-:W-:Y:S01]  /*08b0*/  BSSY.RECONVERGENT B2, `(.L_x_30) ;  /* 0x000000a000027945 */ /* 0x000fe20003800200 */
[----:B------:R-:W-:-:S03]  /*08c0*/  IMAD.MOV.U32 R28, RZ, RZ, R13 ;  /* 0x000000ffff1c7224 */ /* 0x000fc600078e000d */
[----:B------:R-:W-:Y:S05]  /*08d0*/  @P1 BRA `(.L_x_33) ;  /* 0x00000000001c1947 */ /* 0x000fea0003800000 */
[----:B------:R-:W2:Y:S01]  /*08e0*/  LDG.E R3, desc[UR8][R2.64+0x8] ;  /* 0x0000080802037981 */ /* 0x000ea2000c1e1900 */
[----:B------:R-:W-:Y:S01]  /*08f0*/  IMAD.MOV.U32 R28, RZ, RZ, R13 ;  /* 0x000000ffff1c7224 */ /* 0x000fe200078e000d */
[----:B--2---:R-:W-:-:S13]  /*0900*/  FSETP.GEU.AND P0, PT, R3, R4, PT ;  /* 0x000000040300720b */ /* 0x004fda0003f0e000 */
[----:B------:R-:W-:Y:S01]  /*0910*/  @!P0 MOV R4, R3 ;  /* 0x0000000300048202 */ /* 0x000fe20000000f00 */
[----:B------:R-:W-:Y:S01]  /*0920*/  @!P0 IMAD.MOV.U32 R6, RZ, RZ, R18 ;  /* 0x000000ffff068224 */ /* 0x000fe200078e0012 */
[----:B------:R-:W-:Y:S01]  /*0930*/  @!P0 MOV R8, R20 ;  /* 0x0000001400088202 */ /* 0x000fe20000000f00 */
[----:B------:R-:W-:-:S07]  /*0940*/  @!P0 IMAD.MOV.U32 R7, RZ, RZ, R23 ;  /* 0x000000ffff078224 */ /* 0x000fce00078e0017 */
.L_x_33:
[----:B------:R-:W-:Y:S05]  /*0950*/  BSYNC.RECONVERGENT B2 ;  /* 0x0000000000027941 */ /* 0x000fea0003800200 */
.L_x_30:
[----:B------:R-:W-:Y:S05]  /*0960*/  BRA.U !UP1, `(.L_x_27) ;  /* 0x0000000109fc7547 */ /* 0x000fea000b800000 */
[----:B------:R-:W-:Y:S02]  /*0970*/  IMAD R24, R12, R24, R11 ;  /* 0x000000180c187224 */ /* 0x000fe400078e020b */
[----:B------:R-:W-:Y:S02]  /*0980*/  IMAD.IADD R26, R28, 0x1, -R15 ;  /* 0x000000011c1a7824 */ /* 0x000fe400078e0a0f */
[----:B------:R-:W-:Y:S02]  /*0990*/  IMAD R19, R24, R19, R28 ;  /* 0x0000001318137224 */ /* 0x000fe400078e021c */
[----:B------:R-:W-:-:S07]  /*09a0*/  VIADD R24, R28, 0x1 ;  /* 0x000000011c187836 */ /* 0x000fce0000000000 */
.L_x_42:
[----:B------:R-:W0:Y:S01]  /*09b0*/  LDC R25, c[0x0][0x3a0] ;  /* 0x0000e800ff197b82 */ /* 0x000e220000000800 */
[----:B------:R-:W-:Y:S01]  /*09c0*/  IADD3 R28, PT, PT, R24, -0x1, RZ ;  /* 0xffffffff181c7810 */ /* 0x000fe20007ffe0ff */
[----:B------:R-:W-:Y:S03]  /*09d0*/  BSSY.RECONVERGENT B2, `(.L_x_34) ;  /* 0x000000d000027945 */ /* 0x000fe60003800200 */
[C---:B------:R-:W-:Y:S02]  /*09e0*/  LOP3.LUT R2, R28.reuse, R11, RZ, 0xfc, !PT ;  /* 0x0000000b1c027212 */ /* 0x040fe400078efcff */
[----:B0-----:R-:W-:-:S04]  /*09f0*/  ISETP.GE.OR P0, PT, R28, R25, P2 ;  /* 0x000000191c00720c */ /* 0x001fc80001706670 */
[----:B------:R-:W-:Y:S02]  /*0a00*/  ISETP.LT.OR P0, PT, R2, RZ, P0 ;  /* 0x000000ff0200720c */ /* 0x000fe40000701670 */
[----:B------:R-:W0:Y:S02]  /*0a10*/  LDC.64 R2, c[0x0][0x380] ;  /* 0x0000e000ff027b82 */ /* 0x000e240000000a00 */
[----:B0-----:R-:W-:-:S09]  /*0a20*/  IMAD.WIDE R2, R19, 0x4, R2 ;  /* 0x0000000413027825 */ /* 0x001fd200078e0202 */
[----:B------:R-:W-:Y:S05]  /*0a30*/  @P0 BRA `(.L_x_35) ;  /* 0x0000000000180947 */ /* 0x000fea0003800000 */
[----:B------:R-:W2:Y:S02]  /*0a40*/  LDG.E R27, desc[UR8][R2.64] ;  /* 0x00000008021b7981 */ /* 0x000ea4000c1e1900 */
[----:B--2---:R-:W-:-:S13]  /*0a50*/  FSETP.GEU.AND P0, PT, R27, R4, PT ;  /* 0x000000041b00720b */ /* 0x004fda0003f0e000 */
[----:B------:R-:W-:Y:S01]  /*0a60*/  @!P0 I2FP.F32.S32 R8, R28 ;  /* 0x0000001c00088245 */ /* 0x000fe20000201400 */
[----:B------:R-:W-:Y:S01]  /*0a70*/  @!P0 IMAD.MOV.U32 R4, RZ, RZ, R27 ;  /* 0x000000ffff048224 */ /* 0x000fe200078e001b */
[----:B------:R-:W-:Y:S01]  /*0a80*/  @!P0 MOV R7, R23 ;  /* 0x0000001700078202 */ /* 0x000fe20000000f00 */
[----:B------:R-:W-:-:S07]  /*0a90*/  @!P0 IMAD.MOV.U32 R6, RZ, RZ, R18 ;  /* 0x000000ffff068224 */ /* 0x000fce00078e0012 */
.L_x_35:
[----:B------:R-:W-:Y:S05]  /*0aa0*/  BSYNC.RECONVERGENT B2 ;  /* 0x0000000000027941 */ /* 0x000fea0003800200 */
.L_x_34:
[C---:B------:R-:W-:Y:S01]  /*0ab0*/  ISETP.GE.OR P0, PT, R24.reuse, R25, P2 ;  /* 0x000000191800720c */ /* 0x040fe20001706670 */
[----:B------:R-:W-:Y:S01]  /*0ac0*/  BSSY.RECONVERGENT B2, `(.L_x_36) ;  /* 0x000000a000027945 */ /* 0x000fe20003800200 */
[----:B------:R-:W-:-:S04]  /*0ad0*/  LOP3.LUT R27, R24, R11, RZ, 0xfc, !PT ;  /* 0x0000000b181b7212 */ /* 0x000fc800078efcff */
[----:B------:R-:W-:-:S13]  /*0ae0*/  ISETP.LT.OR P0, PT, R27, RZ, P0 ;  /* 0x000000ff1b00720c */ /* 0x000fda0000701670 */
[----:B------:R-:W-:Y:S05]  /*0af0*/  @P0 BRA `(.L_x_37) ;  /* 0x0000000000180947 */ /* 0x000fea0003800000 */
[----:B------:R-:W2:Y:S02]  /*0b00*/  LDG.E R27, desc[UR8][R2.64+0x4] ;  /* 0x00000408021b7981 */ /* 0x000ea4000c1e1900 */
[----:B--2---:R-:W-:-:S13]  /*0b10*/  FSETP.GEU.AND P0, PT, R27, R4, PT ;  /* 0x000000041b00720b */ /* 0x004fda0003f0e000 */
[----:B------:R-:W-:Y:S01]  /*0b20*/  @!P0 IMAD.MOV.U32 R4, RZ, RZ, R27 ;  /* 0x000000ffff048224 */ /* 0x000fe200078e001b */
[----:B------:R-:W-:Y:S01]  /*0b30*/  @!P0 I2FP.F32.S32 R8, R24 ;  /* 0x0000001800088245 */ /* 0x000fe20000201400 */
[----:B------:R-:W-:Y:S01]  /*0b40*/  @!P0 IMAD.MOV.U32 R6, RZ, RZ, R18 ;  /* 0x000000ffff068224 */ /* 0x000fe200078e0012 */
[----:B------:R-:W-:-:S07]  /*0b50*/  @!P0 MOV R7, R23 ;  /* 0x0000001700078202 */ /* 0x000fce0000000f00 */
.L_x_37:
[----:B------:R-:W-:Y:S05]  /*0b60*/  BSYNC.RECONVERGENT B2 ;  /* 0x0000000000027941 */ /* 0x000fea0003800200 */
.L_x_36:
[----:B------:R-:W-:Y:S01]  /*0b70*/  VIADD R28, R24, 0x1 ;  /* 0x00000001181c7836 */ /* 0x000fe20000000000 */
[----:B------:R-:W-:Y:S04]  /*0b80*/  BSSY.RECONVERGENT B2, `(.L_x_38) ;  /* 0x000000b000027945 */ /* 0x000fe80003800200 */
[C---:B------:R-:W-:Y:S02]  /*0b90*/  ISETP.GE.OR P0, PT, R28.reuse, R25, P2 ;  /* 0x000000191c00720c */ /* 0x040fe40001706670 */
[----:B------:R-:W-:-:S04]  /*0ba0*/  LOP3.LUT R27, R28, R11, RZ, 0xfc, !PT ;  /* 0x0000000b1c1b7212 */ /* 0x000fc800078efcff */
[----:B------:R-:W-:-:S13]  /*0bb0*/  ISETP.LT.OR P0, PT, R27, RZ, P0 ;  /* 0x000000ff1b00720c */ /* 0x000fda0000701670 */
[----:B------:R-:W-:Y:S05]  /*0bc0*/  @P0 BRA `(.L_x_39) ;  /* 0x0000000000180947 */ /* 0x000fea0003800000 */
[----:B------:R-:W2:Y:S02]  /*0bd0*/  LDG.E R27, desc[UR8][R2.64+0x8] ;  /* 0x00000808021b7981 */ /* 0x000ea4000c1e1900 */
[----:B--2---:R-:W-:-:S13]  /*0be0*/  FSETP.GEU.AND P0, PT, R27, R4, PT ;  /* 0x000000041b00720b */ /* 0x004fda0003f0e000 */
[----:B------:R-:W-:Y:S01]  /*0bf0*/  @!P0 I2FP.F32.S32 R8, R28 ;  /* 0x0000001c00088245 */ /* 0x000fe20000201400 */
[----:B------:R-:W-:Y:S01]  /*0c00*/  @!P0 IMAD.MOV.U32 R4, RZ, RZ, R27 ;  /* 0x000000ffff048224 */ /* 0x000fe200078e001b */
[----:B------:R-:W-:Y:S01]  /*0c10*/  @!P0 MOV R6, R18 ;  /* 0x0000001200068202 */ /* 0x000fe20000000f00 */
[----:B------:R-:W-:-:S07]  /*0c20*/  @!P0 IMAD.MOV.U32 R7, RZ, RZ, R23 ;  /* 0x000000ffff078224 */ /* 0x000fce00078e0017 */
.L_x_39:
[----:B------:R-:W-:Y:S05]  /*0c30*/  BSYNC.RECONVERGENT B2 ;  /* 0x0000000000027941 */ /* 0x000fea0003800200 */
.L_x_38:
[----:B------:R-:W-:Y:S01]  /*0c40*/  VIADD R28, R24, 0x2 ;  /* 0x00000002181c7836 */ /* 0x000fe20000000000 */
[----:B------:R-:W-:Y:S01]  /*0c50*/  IADD3 R26, PT, PT, R26, 0x4, RZ ;  /* 0x000000041a1a7810 */ /* 0x000fe20007ffe0ff */
[----:B------:R-:W-:Y:S03]  /*0c60*/  BSSY.RECONVERGENT B2, `(.L_x_40) ;  /* 0x000000c000027945 */ /* 0x000fe60003800200 */
[C---:B------:R-:W-:Y:S02]  /*0c70*/  ISETP.GE.OR P0, PT, R28.reuse, R25, P2 ;  /* 0x000000191c00720c */ /* 0x040fe40001706670 */
[----:B------:R-:W-:Y:S02]  /*0c80*/  LOP3.LUT R25, R28, R11, RZ, 0xfc, !PT ;  /* 0x0000000b1c197212 */ /* 0x000fe400078efcff */
[----:B------:R-:W-:Y:S02]  /*0c90*/  ISETP.NE.AND P1, PT, R26, 0x1, PT ;  /* 0x000000011a00780c */ /* 0x000fe40003f25270 */
        /* <DEDUP_REMOVED lines=8> */
.L_x_41:
[----:B------:R-:W-:Y:S05]  /*0d20*/  BSYNC.RECONVERGENT B2 ;  /* 0x0000000000027941 */ /* 0x000fea0003800200 */
.L_x_40:
[----:B------:R-:W-:Y:S02]  /*0d30*/  VIADD R24, R24, 0x4 ;  /* 0x0000000418187836 */ /* 0x000fe40000000000 */
[----:B------:R-:W-:Y:S01]  /*0d40*/  VIADD R19, R19, 0x4 ;  /* 0x0000000413137836 */ /* 0x000fe20000000000 */
[----:B------:R-:W-:Y:S06]  /*0d50*/  @P1 BRA `(.L_x_42) ;  /* 0xfffffffc00141947 */ /* 0x000fec000383ffff */
.L_x_27:
[----:B-1----:R-:W-:Y:S05]  /*0d60*/  BSYNC.RECONVERGENT B0 ;  /* 0x0000000000007941 */ /* 0x002fea0003800200 */
.L_x_26:
[----:B------:R-:W-:-:S04]  /*0d70*/  IADD3 R2, PT, PT, R10, UR4, RZ ;  /* 0x000000040a027c10 */ /* 0x000fc8000fffe0ff */
[C---:B------:R-:W-:Y:S01]  /*0d80*/  ISETP.NE.AND P0, PT, R11.reuse, R2, PT ;  /* 0x000000020b00720c */ /* 0x040fe20003f05270 */
[----:B------:R-:W-:-:S12]  /*0d90*/  VIADD R11, R11, 0x1 ;  /* 0x000000010b0b7836 */ /* 0x000fd80000000000 */
[----:B------:R-:W-:Y:S05]  /*0da0*/  @P0 BRA `(.L_x_43) ;  /* 0xfffffff800140947 */ /* 0x000fea000383ffff */
.L_x_25:
[----:B-1----:R-:W-:Y:S05]  /*0db0*/  BSYNC.RECONVERGENT B1 ;  /* 0x0000000000017941 */ /* 0x002fea0003800200 */
.L_x_24:
[----:B------:R-:W-:-:S05]  /*0dc0*/  VIADD R17, R17, 0x1 ;  /* 0x0000000111117836 */ /* 0x000fca0000000000 */
[----:B------:R-:W-:-:S13]  /*0dd0*/  ISETP.NE.AND P0, PT, R17, 0x3, PT ;  /* 0x000000031100780c */ /* 0x000fda0003f05270 */
[----:B------:R-:W-:Y:S05]  /*0de0*/  @P0 BRA `(.L_x_44) ;  /* 0xfffffff400dc0947 */ /* 0x000fea000383ffff */
[----:B------:R-:W0:Y:S01]  /*0df0*/  LDC.64 R2, c[0x0][0x398] ;  /* 0x0000e600ff027b82 */ /* 0x000e220000000a00 */
[----:B------:R-:W0:Y:S01]  /*0e00*/  LDCU UR7, c[0x0][0x3a0] ;  /* 0x00007400ff0777ac */ /* 0x000e220008000800 */
[----:B------:R-:W1:Y:S06]  /*0e10*/  LDCU UR6, c[0x0][0x3a0] ;  /* 0x00007400ff0677ac */ /* 0x000e6c0008000800 */
[----:B------:R-:W2:Y:S08]  /*0e20*/  LDC.64 R14, c[0x0][0x390] ;  /* 0x0000e400ff0e7b82 */ /* 0x000eb00000000a00 */
[----:B------:R-:W3:Y:S01]  /*0e30*/  LDC.64 R12, c[0x0][0x388] ;  /* 0x0000e200ff0c7b82 */ /* 0x000ee20000000a00 */
[----:B-1----:R-:W-:-:S02]  /*0e40*/  IMAD R16, R10, UR6, R5 ;  /* 0x000000060a107c24 */ /* 0x002fc4000f8e0205 */
[----:B0-----:R-:W-:-:S04]  /*0e50*/  IMAD R9, R3, UR7, RZ ;  /* 0x0000000703097c24 */ /* 0x001fc8000f8e02ff */
[----:B------:R-:W-:-:S04]  /*0e60*/  IMAD R3, R9, R0, RZ ;  /* 0x0000000009037224 */ /* 0x000fc800078e02ff */
[C---:B------:R-:W-:Y:S01]  /*0e70*/  IMAD R11, R3.reuse, 0x3, R16 ;  /* 0x00000003030b7824 */ /* 0x040fe200078e0210 */
[----:B------:R-:W-:-:S03]  /*0e80*/  IADD3 R3, PT, PT, R3, R16, RZ ;  /* 0x0000001003037210 */ /* 0x000fc60007ffe0ff */
[----:B--2---:R-:W-:-:S04]  /*0e90*/  IMAD.WIDE R10, R11, 0x4, R14 ;  /* 0x000000040b0a7825 */ /* 0x004fc800078e020e */
[----:B---3--:R-:W-:-:S04]  /*0ea0*/  IMAD.WIDE R12, R3, 0x4, R12 ;  /* 0x00000004030c7825 */ /* 0x008fc800078e020c */
[C---:B------:R-:W-:Y:S01]  /*0eb0*/  IMAD.WIDE R14, R9.reuse, 0x4, R10 ;  /* 0x00000004090e7825 */ /* 0x040fe200078e020a */
[----:B------:R0:W-:Y:S04]  /*0ec0*/  STG.E desc[UR8][R12.64], R4 ;  /* 0x000000040c007986 */ /* 0x0001e8000c101908 */
[----:B------:R0:W-:Y:S01]  /*0ed0*/  STG.E desc[UR8][R10.64], R6 ;  /* 0x000000060a007986 */ /* 0x0001e2000c101908 */
[----:B------:R-:W-:-:S03]  /*0ee0*/  IMAD.WIDE R16, R9, 0x4, R14 ;  /* 0x0000000409107825 */ /* 0x000fc600078e020e */
[----:B------:R0:W-:Y:S01]  /*0ef0*/  STG.E desc[UR8][R14.64], R7 ;  /* 0x000000070e007986 */ /* 0x0001e2000c101908 */
[----:B------:R-:W-:Y:S02]  /*0f00*/  IMAD R9, R9, R2, RZ ;  /* 0x0000000209097224 */ /* 0x000fe400078e02ff */
[----:B------:R-:W-:Y:S01]  /*0f10*/  VIADD R2, R0, UR5 ;  /* 0x0000000500027c36 */ /* 0x000fe20008000000 */
[----:B------:R0:W-:Y:S04]  /*0f20*/  STG.E desc[UR8][R16.64], R8 ;  /* 0x0000000810007986 */ /* 0x0001e8000c101908 */
[----:B------:R-:W-:-:S13]  /*0f30*/  ISETP.GE.AND P0, PT, R2, R9, PT ;  /* 0x000000090200720c */ /* 0x000fda0003f06270 */
[----:B0-----:R-:W-:Y:S05]  /*0f40*/  @!P0 BRA `(.L_x_45) ;  /* 0xfffffff000788947 */ /* 0x001fea000383ffff */
[----:B------:R-:W-:Y:S05]  /*0f50*/  EXIT ;  /* 0x000000000000794d */ /* 0x000fea0003800000 */
.L_x_46:
        /* <DEDUP_REMOVED lines=10> */
.L_x_49:


//--------------------- .nv.shared.reserved.0     --------------------------
	.section	.nv.shared.reserved.0,"aw",@nobits
	.weak		__nv_reservedSMEM_offset_0_alias
	.size		__nv_reservedSMEM_offset_0_alias, 0, 64
	.other		__nv_reservedSMEM_offset_0_alias,@"STO_CUDA_RESERVED_SHARED STV_DEFAULT"
__nv_reservedSMEM_offset_0_alias:
	.zero		0
	.zero		64


//--------------------- .nv.constant0._Z14place_back_kerPfS_S_S_iiii --------------------------
	.section	.nv.constant0._Z14place_back_kerPfS_S_S_iiii,"a",@progbits
	.sectionflags	@""
	.align	4
.nv.constant0._Z14place_back_kerPfS_S_S_iiii:
	.zero		944


//--------------------- .nv.constant0._Z16dark_extract_kerPfS_S_iii --------------------------
	.section	.nv.constant0._Z16dark_extract_kerPfS_S_iii,"a",@progbits
	.sectionflags	@""
	.align	4
.nv.constant0._Z16dark_extract_kerPfS_S_iii:
	.zero		932


//--------------------- .nv.constant0._Z16dark_channel_kerPfS_S_iiii --------------------------
	.section	.nv.constant0._Z16dark_channel_kerPfS_S_iiii,"a",@progbits
	.sectionflags	@""
	.align	4
.nv.constant0._Z16dark_channel_kerPfS_S_iiii:
	.zero		936


//--------------------- SYMBOLS --------------------------

	.type		.nv.reservedSmem.offset0,@object
	.size		.nv.reservedSmem.offset0,0x4
